// auto-generated by cutlass_sweep.gemm — config: {"arch": "sm_100", "cluster_m": 1, "cluster_n": 2, "dtype": "e4m3", "stages": 0, "tile_k": 64, "tile_m": 64, "tile_n": 256}
#include "cutlass/cutlass.h"
#include "cutlass/gemm/collective/collective_builder.hpp"
#include "cutlass/gemm/device/gemm_universal_adapter.h"
#include "cutlass/gemm/kernel/gemm_universal.hpp"
#include "cutlass/epilogue/collective/collective_builder.hpp"

using ElemA = cutlass::float_e4m3_t;
using ElemB = cutlass::float_e4m3_t;
using ElemCD = cutlass::float_e4m3_t;
using Acc  = float;
using TileShape    = cute::Shape<cute::_64, cute::_256, cute::_64>;
using ClusterShape = cute::Shape<cute::_1, cute::_2, cute::_1>;

using CollectiveEpilogue = typename cutlass::epilogue::collective::CollectiveBuilder<
    cutlass::arch::Sm100, cutlass::arch::OpClassTensorOp,
    TileShape, ClusterShape,
    cutlass::epilogue::collective::EpilogueTileAuto,
    Acc, Acc,
    ElemCD, cutlass::layout::RowMajor, 128 / cutlass::sizeof_bits<ElemCD>::value,
    ElemCD, cutlass::layout::RowMajor, 128 / cutlass::sizeof_bits<ElemCD>::value,
    cutlass::epilogue::collective::EpilogueScheduleAuto
  >::CollectiveOp;

using CollectiveMainloop = typename cutlass::gemm::collective::CollectiveBuilder<
    cutlass::arch::Sm100, cutlass::arch::OpClassTensorOp,
    ElemA, cutlass::layout::RowMajor, 128 / cutlass::sizeof_bits<ElemA>::value,
    ElemB, cutlass::layout::ColumnMajor, 128 / cutlass::sizeof_bits<ElemB>::value,
    Acc,
    TileShape, ClusterShape,
    cutlass::gemm::collective::StageCountAutoCarveout<static_cast<int>(sizeof(typename CollectiveEpilogue::SharedStorage))>,
    cutlass::gemm::collective::KernelScheduleAuto
  >::CollectiveOp;

using GemmKernel = cutlass::gemm::kernel::GemmUniversal<
    cute::Shape<int,int,int,int>,
    CollectiveMainloop,
    CollectiveEpilogue
>;
using Gemm = cutlass::gemm::device::GemmUniversalAdapter<GemmKernel>;

// Force the device kernel symbol into the cubin without needing a host main.
auto* _anchor = &cutlass::device_kernel<GemmKernel>;


// ===== COMPILED SASS (sm_100a) =====

	.target	sm_100a

	.elftype	@"ET_EXEC"


//--------------------- .note.nv.tkinfo           --------------------------
	.section	.note.nv.tkinfo,"",@"SHT_NOTE"
	.sectionflags	@"SHF_NOTE_NV_TKINFO"
	.tkinfo
        /*0018*/ 	.word	0x00000002
        /*0030*/ 	.string	""
        /*0030*/ 	.string	"ptxas"
        /*0030*/ 	.string	"Cuda compilation tools, release 13.0, V13.0.88"
        /*0030*/ 	.string	"Build cuda_13.0.r13.0/compiler.36424714_0"
        /*0030*/ 	.string	"-arch sm_100a -m 64 "



//--------------------- .note.nv.cuinfo           --------------------------
	.section	.note.nv.cuinfo,"",@"SHT_NOTE"
	.sectionflags	@"SHF_NOTE_NV_CUINFO"
        /*0018*/ 	.short	0x0002
        /*001a*/ 	.short	0x0064
        /*001c*/ 	.short	0x0082
	.zero		2


//--------------------- .nv.info                  --------------------------
	.section	.nv.info,"",@"SHT_CUDA_INFO"
	.align	4


	//----- nvinfo : EIATTR_REGCOUNT
	.align		4
        /*0000*/ 	.byte	0x04, 0x2f
        /*0002*/ 	.short	(.L_20 - .L_19)
	.align		4
.L_19:
        /*0004*/ 	.word	index@(_ZN7cutlass13device_kernelINS_4gemm6kernel13GemmUniversalIN4cute5tupleIJiiiiEEENS1_10collective13CollectiveMmaINS1_35MainloopSm100TmaUmmaWarpSpecializedILi10ELi2ELi4ENS5_IJNS4_1CILi1EEENSA_ILi2EEESB_EEEEENS5_IJNSA_ILi64EEENSA_ILi256EEESF_EEENS_12float_e4m3_tENS5_IJlSB_lEEESI_SJ_NS4_8TiledMMAINS4_8MMA_AtomIJNS4_10MMA_TraitsINS4_19SM100_MMA_F8F6F4_SSEJSI_SI_fSF_SG_NS4_17integral_constantINS4_4UMMA5MajorELSQ_0EEESR_NSO_INSP_7ScaleInELSS_0EEEST_EEEEEENS4_6LayoutINS5_IJSB_SB_SB_EEENS5_IJNSA_ILi0EEESY_SY_EEEEENS5_IJNS4_10UnderscoreES11_S11_EEEEENS4_23SM90_TMA_LOAD_MULTICASTENS4_14ComposedLayoutINS4_7SwizzleILi2ELi4ELi3EEENS4_18smem_ptr_flag_bitsILi8EEENSW_INS5_IJNSA_ILi8EEESF_EEENS5_IJSF_SB_EEEEEEEvNS4_8identityENS4_13SM90_TMA_LOADES1E_vS1F_EENS_8epilogue10collective18CollectiveEpilogueINS1I_23Sm100TmaWarpSpecializedILi4ELi2ELi32ELb0ELb0EEEJSH_NS5_IJNSW_ISF_SB_EES1N_EEESI_SJ_SI_SJ_NS1I_6fusion15FusionCallbacksIS1M_NS1P_17LinearCombinationISI_fSI_fLNS_15FloatRoundStyleE2EEESH_S1O_JEEENS4_5SM1004TMEM4LOAD26SM100_TMEM_LOAD_16dp32b32xES1G_S1E_NS4_39AutoVectorizingCopyWithAssumedAlignmentILi128EEENS4_14SM90_TMA_STOREES1E_S20_S20_EEEvvEEEEvNT_6ParamsE)
        /*0008*/ 	.word	0x00000075


	//----- nvinfo : EIATTR_FRAME_SIZE
	.align		4
.L_20:
        /*000c*/ 	.byte	0x04, 0x11
        /*000e*/ 	.short	(.L_22 - .L_21)
	.align		4
.L_21:
        /*0010*/ 	.word	index@($__internal_2_$__cuda_sm10x_tcgen05_guardrail_trap_unallocated_columns_being_dealloced)
        /*0014*/ 	.word	0x00000000


	//----- nvinfo : EIATTR_FRAME_SIZE
	.align		4
.L_22:
        /*0018*/ 	.byte	0x04, 0x11
        /*001a*/ 	.short	(.L_24 - .L_23)
	.align		4
.L_23:
        /*001c*/ 	.word	index@($__internal_1_$__cuda_sm10x_tcgen05_guardrail_trap_phase_invalid_during_alloc)
        /*0020*/ 	.word	0x00000000


	//----- nvinfo : EIATTR_FRAME_SIZE
	.align		4
.L_24:
        /*0024*/ 	.byte	0x04, 0x11
        /*0026*/ 	.short	(.L_26 - .L_25)
	.align		4
.L_25:
        /*0028*/ 	.word	index@($__internal_0_$__cuda_sm10x_tcgen05_guardrail_trap_col_being_dealloced_not_returned_by_alloc)
        /*002c*/ 	.word	0x00000000


	//----- nvinfo : EIATTR_FRAME_SIZE
	.align		4
.L_26:
        /*0030*/ 	.byte	0x04, 0x11
        /*0032*/ 	.short	(.L_28 - .L_27)
	.align		4
.L_27:
        /*0034*/ 	.word	index@(_ZN7cutlass13device_kernelINS_4gemm6kernel13GemmUniversalIN4cute5tupleIJiiiiEEENS1_10collective13CollectiveMmaINS1_35MainloopSm100TmaUmmaWarpSpecializedILi10ELi2ELi4ENS5_IJNS4_1CILi1EEENSA_ILi2EEESB_EEEEENS5_IJNSA_ILi64EEENSA_ILi256EEESF_EEENS_12float_e4m3_tENS5_IJlSB_lEEESI_SJ_NS4_8TiledMMAINS4_8MMA_AtomIJNS4_10MMA_TraitsINS4_19SM100_MMA_F8F6F4_SSEJSI_SI_fSF_SG_NS4_17integral_constantINS4_4UMMA5MajorELSQ_0EEESR_NSO_INSP_7ScaleInELSS_0EEEST_EEEEEENS4_6LayoutINS5_IJSB_SB_SB_EEENS5_IJNSA_ILi0EEESY_SY_EEEEENS5_IJNS4_10UnderscoreES11_S11_EEEEENS4_23SM90_TMA_LOAD_MULTICASTENS4_14ComposedLayoutINS4_7SwizzleILi2ELi4ELi3EEENS4_18smem_ptr_flag_bitsILi8EEENSW_INS5_IJNSA_ILi8EEESF_EEENS5_IJSF_SB_EEEEEEEvNS4_8identityENS4_13SM90_TMA_LOADES1E_vS1F_EENS_8epilogue10collective18CollectiveEpilogueINS1I_23Sm100TmaWarpSpecializedILi4ELi2ELi32ELb0ELb0EEEJSH_NS5_IJNSW_ISF_SB_EES1N_EEESI_SJ_SI_SJ_NS1I_6fusion15FusionCallbacksIS1M_NS1P_17LinearCombinationISI_fSI_fLNS_15FloatRoundStyleE2EEESH_S1O_JEEENS4_5SM1004TMEM4LOAD26SM100_TMEM_LOAD_16dp32b32xES1G_S1E_NS4_39AutoVectorizingCopyWithAssumedAlignmentILi128EEENS4_14SM90_TMA_STOREES1E_S20_S20_EEEvvEEEEvNT_6ParamsE)
        /*0038*/ 	.word	0x00000000


	//----- nvinfo : EIATTR_MIN_STACK_SIZE
	.align		4
.L_28:
        /*003c*/ 	.byte	0x04, 0x12
        /*003e*/ 	.short	(.L_30 - .L_29)
	.align		4
.L_29:
        /*0040*/ 	.word	index@(_ZN7cutlass13device_kernelINS_4gemm6kernel13GemmUniversalIN4cute5tupleIJiiiiEEENS1_10collective13CollectiveMmaINS1_35MainloopSm100TmaUmmaWarpSpecializedILi10ELi2ELi4ENS5_IJNS4_1CILi1EEENSA_ILi2EEESB_EEEEENS5_IJNSA_ILi64EEENSA_ILi256EEESF_EEENS_12float_e4m3_tENS5_IJlSB_lEEESI_SJ_NS4_8TiledMMAINS4_8MMA_AtomIJNS4_10MMA_TraitsINS4_19SM100_MMA_F8F6F4_SSEJSI_SI_fSF_SG_NS4_17integral_constantINS4_4UMMA5MajorELSQ_0EEESR_NSO_INSP_7ScaleInELSS_0EEEST_EEEEEENS4_6LayoutINS5_IJSB_SB_SB_EEENS5_IJNSA_ILi0EEESY_SY_EEEEENS5_IJNS4_10UnderscoreES11_S11_EEEEENS4_23SM90_TMA_LOAD_MULTICASTENS4_14ComposedLayoutINS4_7SwizzleILi2ELi4ELi3EEENS4_18smem_ptr_flag_bitsILi8EEENSW_INS5_IJNSA_ILi8EEESF_EEENS5_IJSF_SB_EEEEEEEvNS4_8identityENS4_13SM90_TMA_LOADES1E_vS1F_EENS_8epilogue10collective18CollectiveEpilogueINS1I_23Sm100TmaWarpSpecializedILi4ELi2ELi32ELb0ELb0EEEJSH_NS5_IJNSW_ISF_SB_EES1N_EEESI_SJ_SI_SJ_NS1I_6fusion15FusionCallbacksIS1M_NS1P_17LinearCombinationISI_fSI_fLNS_15FloatRoundStyleE2EEESH_S1O_JEEENS4_5SM1004TMEM4LOAD26SM100_TMEM_LOAD_16dp32b32xES1G_S1E_NS4_39AutoVectorizingCopyWithAssumedAlignmentILi128EEENS4_14SM90_TMA_STOREES1E_S20_S20_EEEvvEEEEvNT_6ParamsE)
        /*0044*/ 	.word	0x00000000
.L_30:


//--------------------- .nv.compat                --------------------------
	.section	.nv.compat,"",@"SHT_CUDA_COMPAT_INFO"
	.align	4
        /*0000*/ 	.byte	0x02, 0x09, 0x01, 0x00, 0x02, 0x02, 0x02, 0x00, 0x02, 0x05, 0x05, 0x00, 0x03, 0x07, 0x01, 0x01
        /*0010*/ 	.byte	0x02, 0x03, 0x01, 0x00, 0x02, 0x06, 0x01, 0x00, 0x04, 0x0b, 0x08, 0x00, 0x09, 0x00, 0x00, 0x00
        /*0020*/ 	.byte	0x00, 0x00, 0x00, 0x00


//--------------------- .nv.info._ZN7cutlass13device_kernelINS_4gemm6kernel13GemmUniversalIN4cute5tupleIJiiiiEEENS1_10collective13CollectiveMmaINS1_35MainloopSm100TmaUmmaWarpSpecializedILi10ELi2ELi4ENS5_IJNS4_1CILi1EEENSA_ILi2EEESB_EEEEENS5_IJNSA_ILi64EEENSA_ILi256EEESF_EEENS_12float_e4m3_tENS5_IJlSB_lEEESI_SJ_NS4_8TiledMMAINS4_8MMA_AtomIJNS4_10MMA_TraitsINS4_19SM100_MMA_F8F6F4_SSEJSI_SI_fSF_SG_NS4_17integral_constantINS4_4UMMA5MajorELSQ_0EEESR_NSO_INSP_7ScaleInELSS_0EEEST_EEEEEENS4_6LayoutINS5_IJSB_SB_SB_EEENS5_IJNSA_ILi0EEESY_SY_EEEEENS5_IJNS4_10UnderscoreES11_S11_EEEEENS4_23SM90_TMA_LOAD_MULTICASTENS4_14ComposedLayoutINS4_7SwizzleILi2ELi4ELi3EEENS4_18smem_ptr_flag_bitsILi8EEENSW_INS5_IJNSA_ILi8EEESF_EEENS5_IJSF_SB_EEEEEEEvNS4_8identityENS4_13SM90_TMA_LOADES1E_vS1F_EENS_8epilogue10collective18CollectiveEpilogueINS1I_23Sm100TmaWarpSpecializedILi4ELi2ELi32ELb0ELb0EEEJSH_NS5_IJNSW_ISF_SB_EES1N_EEESI_SJ_SI_SJ_NS1I_6fusion15FusionCallbacksIS1M_NS1P_17LinearCombinationISI_fSI_fLNS_15FloatRoundStyleE2EEESH_S1O_JEEENS4_5SM1004TMEM4LOAD26SM100_TMEM_LOAD_16dp32b32xES1G_S1E_NS4_39AutoVectorizingCopyWithAssumedAlignmentILi128EEENS4_14SM90_TMA_STOREES1E_S20_S20_EEEvvEEEEvNT_6ParamsE --------------------------
	.section	.nv.info._ZN7cutlass13device_kernelINS_4gemm6kernel13GemmUniversalIN4cute5tupleIJiiiiEEENS1_10collective13CollectiveMmaINS1_35MainloopSm100TmaUmmaWarpSpecializedILi10ELi2ELi4ENS5_IJNS4_1CILi1EEENSA_ILi2EEESB_EEEEENS5_IJNSA_ILi64EEENSA_ILi256EEESF_EEENS_12float_e4m3_tENS5_IJlSB_lEEESI_SJ_NS4_8TiledMMAINS4_8MMA_AtomIJNS4_10MMA_TraitsINS4_19SM100_MMA_F8F6F4_SSEJSI_SI_fSF_SG_NS4_17integral_constantINS4_4UMMA5MajorELSQ_0EEESR_NSO_INSP_7ScaleInELSS_0EEEST_EEEEEENS4_6LayoutINS5_IJSB_SB_SB_EEENS5_IJNSA_ILi0EEESY_SY_EEEEENS5_IJNS4_10UnderscoreES11_S11_EEEEENS4_23SM90_TMA_LOAD_MULTICASTENS4_14ComposedLayoutINS4_7SwizzleILi2ELi4ELi3EEENS4_18smem_ptr_flag_bitsILi8EEENSW_INS5_IJNSA_ILi8EEESF_EEENS5_IJSF_SB_EEEEEEEvNS4_8identityENS4_13SM90_TMA_LOADES1E_vS1F_EENS_8epilogue10collective18CollectiveEpilogueINS1I_23Sm100TmaWarpSpecializedILi4ELi2ELi32ELb0ELb0EEEJSH_NS5_IJNSW_ISF_SB_EES1N_EEESI_SJ_SI_SJ_NS1I_6fusion15FusionCallbacksIS1M_NS1P_17LinearCombinationISI_fSI_fLNS_15FloatRoundStyleE2EEESH_S1O_JEEENS4_5SM1004TMEM4LOAD26SM100_TMEM_LOAD_16dp32b32xES1G_S1E_NS4_39AutoVectorizingCopyWithAssumedAlignmentILi128EEENS4_14SM90_TMA_STOREES1E_S20_S20_EEEvvEEEEvNT_6ParamsE,"",@"SHT_CUDA_INFO"
	.sectionflags	@""
	.align	4


	//----- nvinfo : EIATTR_CUDA_API_VERSION
	.align		4
        /*0000*/ 	.byte	0x04, 0x37
        /*0002*/ 	.short	(.L_32 - .L_31)
.L_31:
        /*0004*/ 	.word	0x00000082


	//----- nvinfo : EIATTR_KPARAM_INFO
	.align		4
.L_32:
        /*0008*/ 	.byte	0x04, 0x17
        /*000a*/ 	.short	(.L_34 - .L_33)
.L_33:
        /*000c*/ 	.word	0x00000000
        /*0010*/ 	.short	0x0000
        /*0012*/ 	.short	0x0000
        /*0014*/ 	.byte	0x00, 0xf0, 0x01, 0x20


	//----- nvinfo : EIATTR_AT_ENTRY_FRAGMENTS
	.align		4
.L_34:
        /*0018*/ 	.byte	0x04, 0x4f
        /*001a*/ 	.short	(.L_36 - .L_35)


	//   ....[0]....
.L_35:
        /*001c*/ 	.word	0x00000006


	//----- nvinfo : EIATTR_RESERVED_SMEM_USED
	.align		4
.L_36:
        /*0020*/ 	.byte	0x01, 0x41
	.zero		2


	//----- nvinfo : EIATTR_SPARSE_MMA_MASK
	.align		4
        /*0024*/ 	.byte	0x03, 0x50
        /*0026*/ 	.short	0x0000


	//----- nvinfo : EIATTR_TCGEN05_1CTA_USED
	.align		4
        /*0028*/ 	.byte	0x01, 0x51
	.zero		2


	//----- nvinfo : EIATTR_MAXREG_COUNT
	.align		4
        /*002c*/ 	.byte	0x03, 0x1b
        /*002e*/ 	.short	0x00ff


	//----- nvinfo : EIATTR_NUM_BARRIERS
	.align		4
        /*0030*/ 	.byte	0x02, 0x4c
        /*0032*/ 	.byte	0x07
	.zero		1


	//----- nvinfo : EIATTR_EXTERNS
	.align		4
        /*0034*/ 	.byte	0x04, 0x0f
        /*0036*/ 	.short	(.L_38 - .L_37)


	//   ....[0]....
	.align		4
.L_37:
        /*0038*/ 	.word	index@(__assertfail)


	//----- nvinfo : EIATTR_MERCURY_ISA_VERSION
	.align		4
.L_38:
        /*003c*/ 	.byte	0x03, 0x5f
        /*003e*/ 	.short	0x0101


	//----- nvinfo : EIATTR_INT_WARP_WIDE_INSTR_OFFSETS
	.align		4
        /*0040*/ 	.byte	0x04, 0x31
        /*0042*/ 	.short	(.L_40 - .L_39)


	//   ....[0]....
.L_39:
        /*0044*/ 	.word	0x00004060


	//   ....[1]....
        /*0048*/ 	.word	0x00004080


	//   ....[2]....
        /*004c*/ 	.word	0x000040b0


	//   ....[3]....
        /*0050*/ 	.word	0x00004c30


	//   ....[4]....
        /*0054*/ 	.word	0x00004ca0


	//   ....[5]....
        /*0058*/ 	.word	0x00004d70


	//   ....[6]....
        /*005c*/ 	.word	0x00004df0


	//   ....[7]....
        /*0060*/ 	.word	0x00004ee0


	//   ....[8]....
        /*0064*/ 	.word	0x00004f60


	//   ....[9]....
        /*0068*/ 	.word	0x00005040


	//   ....[10]....
        /*006c*/ 	.word	0x000050f0


	//----- nvinfo : EIATTR_COOP_GROUP_MASK_REGIDS
	.align		4
.L_40:
        /*0070*/ 	.byte	0x04, 0x29
        /*0072*/ 	.short	(.L_42 - .L_41)


	//   ....[0]....
.L_41:
        /*0074*/ 	.word	0xffffffff


	//   ....[1]....
        /*0078*/ 	.word	0xffffffff


	//   ....[2]....
        /*007c*/ 	.word	0xffffffff


	//   ....[3]....
        /*0080*/ 	.word	0xffffffff


	//   ....[4]....
        /*0084*/ 	.word	0xffffffff


	//   ....[5]....
        /*0088*/ 	.word	0xffffffff


	//   ....[6]....
        /*008c*/ 	.word	0xffffffff


	//   ....[7]....
        /*0090*/ 	.word	0xffffffff


	//   ....[8]....
        /*0094*/ 	.word	0xffffffff


	//   ....[9]....
        /*0098*/ 	.word	0xffffffff


	//   ....[10]....
        /*009c*/ 	.word	0xffffffff


	//   ....[11]....
        /*00a0*/ 	.word	0xffffffff


	//   ....[12]....
        /*00a4*/ 	.word	0xffffffff


	//   ....[13]....
        /*00a8*/ 	.word	0xffffffff


	//----- nvinfo : EIATTR_COOP_GROUP_INSTR_OFFSETS
	.align		4
.L_42:
        /*00ac*/ 	.byte	0x04, 0x28
        /*00ae*/ 	.short	(.L_44 - .L_43)


	//   ....[0]....
.L_43:
        /*00b0*/ 	.word	0x00000080


	//   ....[1]....
        /*00b4*/ 	.word	0x000004f0


	//   ....[2]....
        /*00b8*/ 	.word	0x00000790


	//   ....[3]....
        /*00bc*/ 	.word	0x00000930


	//   ....[4]....
        /*00c0*/ 	.word	0x00000a30


	//   ....[5]....
        /*00c4*/ 	.word	0x00000ba0


	//   ....[6]....
        /*00c8*/ 	.word	0x00000d40


	//   ....[7]....
        /*00cc*/ 	.word	0x00000ef0


	//   ....[8]....
        /*00d0*/ 	.word	0x000020f0


	//   ....[9]....
        /*00d4*/ 	.word	0x00003330


	//   ....[10]....
        /*00d8*/ 	.word	0x00003540


	//   ....[11]....
        /*00dc*/ 	.word	0x00003570


	//   ....[12]....
        /*00e0*/ 	.word	0x00003f40


	//   ....[13]....
        /*00e4*/ 	.word	0x00004170


	//----- nvinfo : EIATTR_VRC_CTA_INIT_COUNT
	.align		4
.L_44:
        /*00e8*/ 	.byte	0x02, 0x4a
        /*00ea*/ 	.byte	0x80
	.zero		1


	//----- nvinfo : EIATTR_SYSCALL_OFFSETS
	.align		4
        /*00ec*/ 	.byte	0x04, 0x46
        /*00ee*/ 	.short	(.L_46 - .L_45)


	//   ....[0]....
.L_45:
        /*00f0*/ 	.word	0x00005d80


	//   ....[1]....
        /*00f4*/ 	.word	0x00005ec0


	//   ....[2]....
        /*00f8*/ 	.word	0x000066f0


	//   ....[3]....
        /*00fc*/ 	.word	0x00007480


	//   ....[4]....
        /*0100*/ 	.word	0x000081d0


	//   ....[5]....
        /*0104*/ 	.word	0x00008f50


	//----- nvinfo : EIATTR_MBARRIER_INSTR_OFFSETS
	.align		4
.L_46:
        /*0108*/ 	.byte	0x04, 0x39
        /*010a*/ 	.short	(.L_48 - .L_47)


	//   ....[0]....
.L_47:
        /*010c*/ 	.word	0x00000630
        /*0110*/ 	.word	0x000000ff
        /*0114*/ 	.word	0x00000000
        /*0118*/ 	.short	0x0100
        /*011a*/ 	.byte	0x04
	.zero		1


	//   ....[1]....
        /*011c*/ 	.word	0x00000640
        /*0120*/ 	.word	0x000000ff
        /*0124*/ 	.word	0x00000050
        /*0128*/ 	.short	0x0100
        /*012a*/ 	.byte	0x04
	.zero		1


	//   ....[2]....
        /*012c*/ 	.word	0x00000650
        /*0130*/ 	.word	0x000000ff
        /*0134*/ 	.word	0x00000008
        /*0138*/ 	.short	0x0100
        /*013a*/ 	.byte	0x04
	.zero		1


	//   ....[3]....
        /*013c*/ 	.word	0x00000660
        /*0140*/ 	.word	0x000000ff
        /*0144*/ 	.word	0x00000058
        /*0148*/ 	.short	0x0100
        /*014a*/ 	.byte	0x04
	.zero		1


	//   ....[4]....
        /*014c*/ 	.word	0x00000670
        /*0150*/ 	.word	0x000000ff
        /*0154*/ 	.word	0x00000010
        /*0158*/ 	.short	0x0100
        /*015a*/ 	.byte	0x04
	.zero		1


	//   ....[5]....
        /*015c*/ 	.word	0x00000680
        /*0160*/ 	.word	0x000000ff
        /*0164*/ 	.word	0x00000060
        /*0168*/ 	.short	0x0100
        /*016a*/ 	.byte	0x04
	.zero		1


	//   ....[6]....
        /*016c*/ 	.word	0x00000690
        /*0170*/ 	.word	0x000000ff
        /*0174*/ 	.word	0x00000018
        /*0178*/ 	.short	0x0100
        /*017a*/ 	.byte	0x04
	.zero		1


	//   ....[7]....
        /*017c*/ 	.word	0x000006a0
        /*0180*/ 	.word	0x000000ff
        /*0184*/ 	.word	0x00000068
        /*0188*/ 	.short	0x0100
        /*018a*/ 	.byte	0x04
	.zero		1


	//   ....[8]....
        /*018c*/ 	.word	0x000006b0
        /*0190*/ 	.word	0x000000ff
        /*0194*/ 	.word	0x00000020
        /*0198*/ 	.short	0x0100
        /*019a*/ 	.byte	0x04
	.zero		1


	//   ....[9]....
        /*019c*/ 	.word	0x000006c0
        /*01a0*/ 	.word	0x000000ff
        /*01a4*/ 	.word	0x00000070
        /*01a8*/ 	.short	0x0100
        /*01aa*/ 	.byte	0x04
	.zero		1


	//   ....[10]....
        /*01ac*/ 	.word	0x000006d0
        /*01b0*/ 	.word	0x000000ff
        /*01b4*/ 	.word	0x00000028
        /*01b8*/ 	.short	0x0100
        /*01ba*/ 	.byte	0x04
	.zero		1


	//   ....[11]....
        /*01bc*/ 	.word	0x000006e0
        /*01c0*/ 	.word	0x000000ff
        /*01c4*/ 	.word	0x00000078
        /*01c8*/ 	.short	0x0100
        /*01ca*/ 	.byte	0x04
	.zero		1


	//   ....[12]....
        /*01cc*/ 	.word	0x000006f0
        /*01d0*/ 	.word	0x000000ff
        /*01d4*/ 	.word	0x00000030
        /*01d8*/ 	.short	0x0100
        /*01da*/ 	.byte	0x04
	.zero		1


	//   ....[13]....
        /*01dc*/ 	.word	0x00000700
        /*01e0*/ 	.word	0x000000ff
        /*01e4*/ 	.word	0x00000080
        /*01e8*/ 	.short	0x0100
        /*01ea*/ 	.byte	0x04
	.zero		1


	//   ....[14]....
        /*01ec*/ 	.word	0x00000710
        /*01f0*/ 	.word	0x000000ff
        /*01f4*/ 	.word	0x00000038
        /*01f8*/ 	.short	0x0100
        /*01fa*/ 	.byte	0x04
	.zero		1


	//   ....[15]....
        /*01fc*/ 	.word	0x00000720
        /*0200*/ 	.word	0x000000ff
        /*0204*/ 	.word	0x00000088
        /*0208*/ 	.short	0x0100
        /*020a*/ 	.byte	0x04
	.zero		1


	//   ....[16]....
        /*020c*/ 	.word	0x00000730
        /*0210*/ 	.word	0x000000ff
        /*0214*/ 	.word	0x00000040
        /*0218*/ 	.short	0x0100
        /*021a*/ 	.byte	0x04
	.zero		1


	//   ....[17]....
        /*021c*/ 	.word	0x00000740
        /*0220*/ 	.word	0x000000ff
        /*0224*/ 	.word	0x00000090
        /*0228*/ 	.short	0x0100
        /*022a*/ 	.byte	0x04
	.zero		1


	//   ....[18]....
        /*022c*/ 	.word	0x00000750
        /*0230*/ 	.word	0x000000ff
        /*0234*/ 	.word	0x00000048
        /*0238*/ 	.short	0x0100
        /*023a*/ 	.byte	0x04
	.zero		1


	//   ....[19]....
        /*023c*/ 	.word	0x00000760
        /*0240*/ 	.word	0x000000ff
        /*0244*/ 	.word	0x00000098
        /*0248*/ 	.short	0x0100
        /*024a*/ 	.byte	0x04
	.zero		1


	//   ....[20]....
        /*024c*/ 	.word	0x000008a0
        /*0250*/ 	.word	0x000000ff
        /*0254*/ 	.word	0x000000a0
        /*0258*/ 	.short	0x0100
        /*025a*/ 	.byte	0x04
	.zero		1


	//   ....[21]....
        /*025c*/ 	.word	0x000008b0
        /*0260*/ 	.word	0x000000ff
        /*0264*/ 	.word	0x000000c0
        /*0268*/ 	.short	0x0100
        /*026a*/ 	.byte	0x04
	.zero		1


	//   ....[22]....
        /*026c*/ 	.word	0x000008c0
        /*0270*/ 	.word	0x000000ff
        /*0274*/ 	.word	0x000000a8
        /*0278*/ 	.short	0x0100
        /*027a*/ 	.byte	0x04
	.zero		1


	//   ....[23]....
        /*027c*/ 	.word	0x000008d0
        /*0280*/ 	.word	0x000000ff
        /*0284*/ 	.word	0x000000c8
        /*0288*/ 	.short	0x0100
        /*028a*/ 	.byte	0x04
	.zero		1


	//   ....[24]....
        /*028c*/ 	.word	0x000008e0
        /*0290*/ 	.word	0x000000ff
        /*0294*/ 	.word	0x000000b0
        /*0298*/ 	.short	0x0100
        /*029a*/ 	.byte	0x04
	.zero		1


	//   ....[25]....
        /*029c*/ 	.word	0x000008f0
        /*02a0*/ 	.word	0x000000ff
        /*02a4*/ 	.word	0x000000d0
        /*02a8*/ 	.short	0x0100
        /*02aa*/ 	.byte	0x04
	.zero		1


	//   ....[26]....
        /*02ac*/ 	.word	0x00000900
        /*02b0*/ 	.word	0x000000ff
        /*02b4*/ 	.word	0x000000b8
        /*02b8*/ 	.short	0x0100
        /*02ba*/ 	.byte	0x04
	.zero		1


	//   ....[27]....
        /*02bc*/ 	.word	0x00000910
        /*02c0*/ 	.word	0x000000ff
        /*02c4*/ 	.word	0x000000d8
        /*02c8*/ 	.short	0x0100
        /*02ca*/ 	.byte	0x04
	.zero		1


	//   ....[28]....
        /*02cc*/ 	.word	0x00000a00
        /*02d0*/ 	.word	0x000000ff
        /*02d4*/ 	.word	0x000000e0
        /*02d8*/ 	.short	0x0100
        /*02da*/ 	.byte	0x06
	.zero		1


	//   ....[29]....
        /*02dc*/ 	.word	0x00000a10
        /*02e0*/ 	.word	0x000000ff
        /*02e4*/ 	.word	0x000000e8
        /*02e8*/ 	.short	0x0100
        /*02ea*/ 	.byte	0x06
	.zero		1


	//   ....[30]....
        /*02ec*/ 	.word	0x00000b50
        /*02f0*/ 	.word	0x000000ff
        /*02f4*/ 	.word	0x000000f0
        /*02f8*/ 	.short	0x0100
        /*02fa*/ 	.byte	0x06
	.zero		1


	//   ....[31]....
        /*02fc*/ 	.word	0x00000b60
        /*0300*/ 	.word	0x000000ff
        /*0304*/ 	.word	0x00000100
        /*0308*/ 	.short	0x0100
        /*030a*/ 	.byte	0x06
	.zero		1


	//   ....[32]....
        /*030c*/ 	.word	0x00000b70
        /*0310*/ 	.word	0x000000ff
        /*0314*/ 	.word	0x000000f8
        /*0318*/ 	.short	0x0100
        /*031a*/ 	.byte	0x06
	.zero		1


	//   ....[33]....
        /*031c*/ 	.word	0x00000b80
        /*0320*/ 	.word	0x000000ff
        /*0324*/ 	.word	0x00000108
        /*0328*/ 	.short	0x0100
        /*032a*/ 	.byte	0x06
	.zero		1


	//   ....[34]....
        /*032c*/ 	.word	0x00000cb0
        /*0330*/ 	.word	0x000000ff
        /*0334*/ 	.word	0x00000110
        /*0338*/ 	.short	0x0100
        /*033a*/ 	.byte	0x04
	.zero		1


	//   ....[35]....
        /*033c*/ 	.word	0x00000cc0
        /*0340*/ 	.word	0x000000ff
        /*0344*/ 	.word	0x00000130
        /*0348*/ 	.short	0x0100
        /*034a*/ 	.byte	0x04
	.zero		1


	//   ....[36]....
        /*034c*/ 	.word	0x00000cd0
        /*0350*/ 	.word	0x000000ff
        /*0354*/ 	.word	0x00000118
        /*0358*/ 	.short	0x0100
        /*035a*/ 	.byte	0x04
	.zero		1


	//   ....[37]....
        /*035c*/ 	.word	0x00000ce0
        /*0360*/ 	.word	0x000000ff
        /*0364*/ 	.word	0x00000138
        /*0368*/ 	.short	0x0100
        /*036a*/ 	.byte	0x04
	.zero		1


	//   ....[38]....
        /*036c*/ 	.word	0x00000cf0
        /*0370*/ 	.word	0x000000ff
        /*0374*/ 	.word	0x00000120
        /*0378*/ 	.short	0x0100
        /*037a*/ 	.byte	0x04
	.zero		1


	//   ....[39]....
        /*037c*/ 	.word	0x00000d00
        /*0380*/ 	.word	0x000000ff
        /*0384*/ 	.word	0x00000140
        /*0388*/ 	.short	0x0100
        /*038a*/ 	.byte	0x04
	.zero		1


	//   ....[40]....
        /*038c*/ 	.word	0x00000d10
        /*0390*/ 	.word	0x000000ff
        /*0394*/ 	.word	0x00000128
        /*0398*/ 	.short	0x0100
        /*039a*/ 	.byte	0x04
	.zero		1


	//   ....[41]....
        /*039c*/ 	.word	0x00000d20
        /*03a0*/ 	.word	0x000000ff
        /*03a4*/ 	.word	0x00000148
        /*03a8*/ 	.short	0x0100
        /*03aa*/ 	.byte	0x04
	.zero		1


	//   ....[42]....
        /*03ac*/ 	.word	0x00000e10
        /*03b0*/ 	.word	0x000000ff
        /*03b4*/ 	.word	0x00000150
        /*03b8*/ 	.short	0x0100
        /*03ba*/ 	.byte	0x04
	.zero		1


	//   ....[43]....
        /*03bc*/ 	.word	0x00000e20
        /*03c0*/ 	.word	0x000000ff
        /*03c4*/ 	.word	0x00000160
        /*03c8*/ 	.short	0x0100
        /*03ca*/ 	.byte	0x04
	.zero		1


	//   ....[44]....
        /*03cc*/ 	.word	0x00000e30
        /*03d0*/ 	.word	0x000000ff
        /*03d4*/ 	.word	0x00000158
        /*03d8*/ 	.short	0x0100
        /*03da*/ 	.byte	0x04
	.zero		1


	//   ....[45]....
        /*03dc*/ 	.word	0x00000e40
        /*03e0*/ 	.word	0x000000ff
        /*03e4*/ 	.word	0x00000168
        /*03e8*/ 	.short	0x0100
        /*03ea*/ 	.byte	0x04
	.zero		1


	//   ....[46]....
        /*03ec*/ 	.word	0x000019a0
        /*03f0*/ 	.word	0x00000000
        /*03f4*/ 	.word	0x00000160
        /*03f8*/ 	.short	0x010a
        /*03fa*/ 	.byte	0xff
	.zero		1


	//   ....[47]....
        /*03fc*/ 	.word	0x000019c0
        /*0400*/ 	.word	0x00000000
        /*0404*/ 	.word	0x00000150
        /*0408*/ 	.short	0x0101
        /*040a*/ 	.byte	0xff
	.zero		1


	//   ....[48]....
        /*040c*/ 	.word	0x00001a80
        /*0410*/ 	.word	0x000000ff
        /*0414*/ 	.word	0x00000050
        /*0418*/ 	.short	0x010a
        /*041a*/ 	.byte	0x04
	.zero		1


	//   ....[49]....
        /*041c*/ 	.word	0x00001b00
        /*0420*/ 	.word	0x000000ff
        /*0424*/ 	.word	0x00000050
        /*0428*/ 	.short	0x010a
        /*042a*/ 	.byte	0x21
	.zero		1


	//   ....[50]....
        /*042c*/ 	.word	0x00001c90
        /*0430*/ 	.word	0x000000ff
        /*0434*/ 	.word	0x00000050
        /*0438*/ 	.short	0x010a
        /*043a*/ 	.byte	0x08
	.zero		1


	//   ....[51]....
        /*043c*/ 	.word	0x00001db0
        /*0440*/ 	.word	0x000000ff
        /*0444*/ 	.word	0x000000e8
        /*0448*/ 	.short	0x0101
        /*044a*/ 	.byte	0x07
	.zero		1


	//   ....[52]....
        /*044c*/ 	.word	0x00001dd0
        /*0450*/ 	.word	0x000000ff
        /*0454*/ 	.word	0x00000050
        /*0458*/ 	.short	0x010a
        /*045a*/ 	.byte	0x04
	.zero		1


	//   ....[53]....
        /*045c*/ 	.word	0x00001e50
        /*0460*/ 	.word	0x000000ff
        /*0464*/ 	.word	0x00000050
        /*0468*/ 	.short	0x010a
        /*046a*/ 	.byte	0x11
	.zero		1


	//   ....[54]....
        /*046c*/ 	.word	0x00001fe0
        /*0470*/ 	.word	0x000000ff
        /*0474*/ 	.word	0x00000050
        /*0478*/ 	.short	0x010a
        /*047a*/ 	.byte	0x06
	.zero		1


	//   ....[55]....
        /*047c*/ 	.word	0x00002120
        /*0480*/ 	.word	0x00000003
        /*0484*/ 	.word	0x000000f0
        /*0488*/ 	.short	0x010a
        /*048a*/ 	.byte	0xff
	.zero		1


	//   ....[56]....
        /*048c*/ 	.word	0x00002270
        /*0490*/ 	.word	0x00000000
        /*0494*/ 	.word	0x00000000
        /*0498*/ 	.short	0x0101
        /*049a*/ 	.byte	0xff
	.zero		1


	//   ....[57]....
        /*049c*/ 	.word	0x00002820
        /*04a0*/ 	.word	0x000000ff
        /*04a4*/ 	.word	0x00000000
        /*04a8*/ 	.short	0x010a
        /*04aa*/ 	.byte	0x04
	.zero		1


	//   ....[58]....
        /*04ac*/ 	.word	0x000028b0
        /*04b0*/ 	.word	0x000000ff
        /*04b4*/ 	.word	0x00000000
        /*04b8*/ 	.short	0x010a
        /*04ba*/ 	.byte	0x05
	.zero		1


	//   ....[59]....
        /*04bc*/ 	.word	0x00002940
        /*04c0*/ 	.word	0x000000ff
        /*04c4*/ 	.word	0x00000000
        /*04c8*/ 	.short	0x010a
        /*04ca*/ 	.byte	0x05
	.zero		1


	//   ....[60]....
        /*04cc*/ 	.word	0x000029d0
        /*04d0*/ 	.word	0x000000ff
        /*04d4*/ 	.word	0x00000000
        /*04d8*/ 	.short	0x010a
        /*04da*/ 	.byte	0x05
	.zero		1


	//   ....[61]....
        /*04dc*/ 	.word	0x00002a60
        /*04e0*/ 	.word	0x000000ff
        /*04e4*/ 	.word	0x00000000
        /*04e8*/ 	.short	0x010a
        /*04ea*/ 	.byte	0x05
	.zero		1


	//   ....[62]....
        /*04ec*/ 	.word	0x00002af0
        /*04f0*/ 	.word	0x000000ff
        /*04f4*/ 	.word	0x00000000
        /*04f8*/ 	.short	0x010a
        /*04fa*/ 	.byte	0x05
	.zero		1


	//   ....[63]....
        /*04fc*/ 	.word	0x00002b80
        /*0500*/ 	.word	0x000000ff
        /*0504*/ 	.word	0x00000000
        /*0508*/ 	.short	0x010a
        /*050a*/ 	.byte	0x05
	.zero		1


	//   ....[64]....
        /*050c*/ 	.word	0x00002c10
        /*0510*/ 	.word	0x000000ff
        /*0514*/ 	.word	0x00000000
        /*0518*/ 	.short	0x010a
        /*051a*/ 	.byte	0x05
	.zero		1


	//   ....[65]....
        /*051c*/ 	.word	0x00002ca0
        /*0520*/ 	.word	0x000000ff
        /*0524*/ 	.word	0x00000000
        /*0528*/ 	.short	0x010a
        /*052a*/ 	.byte	0x05
	.zero		1


	//   ....[66]....
        /*052c*/ 	.word	0x00002d40
        /*0530*/ 	.word	0x00000000
        /*0534*/ 	.word	0x00000000
        /*0538*/ 	.short	0x010a
        /*053a*/ 	.byte	0xff
	.zero		1


	//   ....[67]....
        /*053c*/ 	.word	0x00002e80
        /*0540*/ 	.word	0x00000002
        /*0544*/ 	.word	0x00000150
        /*0548*/ 	.short	0x010a
        /*054a*/ 	.byte	0xff
	.zero		1


	//   ....[68]....
        /*054c*/ 	.word	0x00002ee0
        /*0550*/ 	.word	0x00000004
        /*0554*/ 	.word	0x00000000
        /*0558*/ 	.short	0x0101
        /*055a*/ 	.byte	0xff
	.zero		1


	//   ....[69]....
        /*055c*/ 	.word	0x00002f00
        /*0560*/ 	.word	0x000000ff
        /*0564*/ 	.word	0x00000100
        /*0568*/ 	.short	0x010a
        /*056a*/ 	.byte	0x04
	.zero		1


	//   ....[70]....
        /*056c*/ 	.word	0x00003020
        /*0570*/ 	.word	0x00000002
        /*0574*/ 	.word	0x000000f0
        /*0578*/ 	.short	0x010a
        /*057a*/ 	.byte	0xff
	.zero		1


	//   ....[71]....
        /*057c*/ 	.word	0x00003130
        /*0580*/ 	.word	0x00000002
        /*0584*/ 	.word	0x00000000
        /*0588*/ 	.short	0x0101
        /*058a*/ 	.byte	0xff
	.zero		1


	//   ....[72]....
        /*058c*/ 	.word	0x000031c0
        /*0590*/ 	.word	0x000000ff
        /*0594*/ 	.word	0x00000100
        /*0598*/ 	.short	0x0106
        /*059a*/ 	.byte	0x04
	.zero		1


	//   ....[73]....
        /*059c*/ 	.word	0x000031e0
        /*05a0*/ 	.word	0x000000ff
        /*05a4*/ 	.word	0x00000100
        /*05a8*/ 	.short	0x010a
        /*05aa*/ 	.byte	0x04
	.zero		1


	//   ....[74]....
        /*05ac*/ 	.word	0x00003270
        /*05b0*/ 	.word	0x000000ff
        /*05b4*/ 	.word	0x00000100
        /*05b8*/ 	.short	0x0106
        /*05ba*/ 	.byte	0x07
	.zero		1


	//   ....[75]....
        /*05bc*/ 	.word	0x000032b0
        /*05c0*/ 	.word	0x00000000
        /*05c4*/ 	.word	0x00000100
        /*05c8*/ 	.short	0x010a
        /*05ca*/ 	.byte	0xff
	.zero		1


	//   ....[76]....
        /*05cc*/ 	.word	0x000037d0
        /*05d0*/ 	.word	0x00000000
        /*05d4*/ 	.word	0x000000f0
        /*05d8*/ 	.short	0x010a
        /*05da*/ 	.byte	0xff
	.zero		1


	//   ....[77]....
        /*05dc*/ 	.word	0x000038d0
        /*05e0*/ 	.word	0x00000003
        /*05e4*/ 	.word	0x00000000
        /*05e8*/ 	.short	0x0101
        /*05ea*/ 	.byte	0xff
	.zero		1


	//   ....[78]....
        /*05ec*/ 	.word	0x000038e0
        /*05f0*/ 	.word	0x000000ff
        /*05f4*/ 	.word	0x00000000
        /*05f8*/ 	.short	0x010a
        /*05fa*/ 	.byte	0x04
	.zero		1


	//   ....[79]....
        /*05fc*/ 	.word	0x00003960
        /*0600*/ 	.word	0x000000ff
        /*0604*/ 	.word	0x00000130
        /*0608*/ 	.short	0x010a
        /*060a*/ 	.byte	0x17
	.zero		1


	//   ....[80]....
        /*060c*/ 	.word	0x00003a40
        /*0610*/ 	.word	0x000000ff
        /*0614*/ 	.word	0x00000000
        /*0618*/ 	.short	0x010a
        /*061a*/ 	.byte	0x05
	.zero		1


	//   ....[81]....
        /*061c*/ 	.word	0x00003b80
        /*0620*/ 	.word	0x000000ff
        /*0624*/ 	.word	0x00000000
        /*0628*/ 	.short	0x010a
        /*062a*/ 	.byte	0x04
	.zero		1


	//   ....[82]....
        /*062c*/ 	.word	0x00003d70
        /*0630*/ 	.word	0x000000ff
        /*0634*/ 	.word	0x00000000
        /*0638*/ 	.short	0x010a
        /*063a*/ 	.byte	0x04
	.zero		1


	//   ....[83]....
        /*063c*/ 	.word	0x00003e00
        /*0640*/ 	.word	0x000000ff
        /*0644*/ 	.word	0x00000000
        /*0648*/ 	.short	0x010a
        /*064a*/ 	.byte	0x05
	.zero		1


	//   ....[84]....
        /*064c*/ 	.word	0x00003e90
        /*0650*/ 	.word	0x000000ff
        /*0654*/ 	.word	0x00000000
        /*0658*/ 	.short	0x010a
        /*065a*/ 	.byte	0x05
	.zero		1


	//   ....[85]....
        /*065c*/ 	.word	0x00003f20
        /*0660*/ 	.word	0x000000ff
        /*0664*/ 	.word	0x00000000
        /*0668*/ 	.short	0x010a
        /*066a*/ 	.byte	0x04
	.zero		1


	//   ....[86]....
        /*066c*/ 	.word	0x00004430
        /*0670*/ 	.word	0x0000000c
        /*0674*/ 	.word	0x000000f0
        /*0678*/ 	.short	0x010a
        /*067a*/ 	.byte	0xff
	.zero		1


	//   ....[87]....
        /*067c*/ 	.word	0x000045a0
        /*0680*/ 	.word	0x00000000
        /*0684*/ 	.word	0x00000000
        /*0688*/ 	.short	0x0101
        /*068a*/ 	.byte	0xff
	.zero		1


	//   ....[88]....
        /*068c*/ 	.word	0x00004a30
        /*0690*/ 	.word	0x000000ff
        /*0694*/ 	.word	0x000000e8
        /*0698*/ 	.short	0x010a
        /*069a*/ 	.byte	0x15
	.zero		1


	//   ....[89]....
        /*069c*/ 	.word	0x00004bb0
        /*06a0*/ 	.word	0x000000ff
        /*06a4*/ 	.word	0x000000c0
        /*06a8*/ 	.short	0x010a
        /*06aa*/ 	.byte	0x15
	.zero		1


	//   ....[90]....
        /*06ac*/ 	.word	0x00004d20
        /*06b0*/ 	.word	0x000000ff
        /*06b4*/ 	.word	0x000000a0
        /*06b8*/ 	.short	0x010b
        /*06ba*/ 	.byte	0x15
	.zero		1


	//   ....[91]....
        /*06bc*/ 	.word	0x00004d30
        /*06c0*/ 	.word	0x000000ff
        /*06c4*/ 	.word	0x00000000
        /*06c8*/ 	.short	0x0101
        /*06ca*/ 	.byte	0x28
	.zero		1


	//   ....[92]....
        /*06cc*/ 	.word	0x00004d40
        /*06d0*/ 	.word	0x000000ff
        /*06d4*/ 	.word	0x000000c8
        /*06d8*/ 	.short	0x010a
        /*06da*/ 	.byte	0x15
	.zero		1


	//   ....[93]....
        /*06dc*/ 	.word	0x00004e90
        /*06e0*/ 	.word	0x000000ff
        /*06e4*/ 	.word	0x000000a8
        /*06e8*/ 	.short	0x010b
        /*06ea*/ 	.byte	0x15
	.zero		1


	//   ....[94]....
        /*06ec*/ 	.word	0x00004ea0
        /*06f0*/ 	.word	0x000000ff
        /*06f4*/ 	.word	0x00000000
        /*06f8*/ 	.short	0x0101
        /*06fa*/ 	.byte	0x27
	.zero		1


	//   ....[95]....
        /*06fc*/ 	.word	0x00004eb0
        /*0700*/ 	.word	0x000000ff
        /*0704*/ 	.word	0x000000d0
        /*0708*/ 	.short	0x010a
        /*070a*/ 	.byte	0x15
	.zero		1


	//   ....[96]....
        /*070c*/ 	.word	0x00004ff0
        /*0710*/ 	.word	0x000000ff
        /*0714*/ 	.word	0x000000b0
        /*0718*/ 	.short	0x010b
        /*071a*/ 	.byte	0x15
	.zero		1


	//   ....[97]....
        /*071c*/ 	.word	0x00005000
        /*0720*/ 	.word	0x000000ff
        /*0724*/ 	.word	0x00000000
        /*0728*/ 	.short	0x0101
        /*072a*/ 	.byte	0x26
	.zero		1


	//   ....[98]....
        /*072c*/ 	.word	0x00005010
        /*0730*/ 	.word	0x000000ff
        /*0734*/ 	.word	0x000000d8
        /*0738*/ 	.short	0x010a
        /*073a*/ 	.byte	0x15
	.zero		1


	//   ....[99]....
        /*073c*/ 	.word	0x00005200
        /*0740*/ 	.word	0x000000ff
        /*0744*/ 	.word	0x000000b8
        /*0748*/ 	.short	0x010b
        /*074a*/ 	.byte	0x15
	.zero		1


	//   ....[100]....
        /*074c*/ 	.word	0x00005210
        /*0750*/ 	.word	0x000000ff
        /*0754*/ 	.word	0x00000000
        /*0758*/ 	.short	0x0101
        /*075a*/ 	.byte	0x25
	.zero		1


	//   ....[101]....
        /*075c*/ 	.word	0x00005240
        /*0760*/ 	.word	0x000000ff
        /*0764*/ 	.word	0x000000c0
        /*0768*/ 	.short	0x010a
        /*076a*/ 	.byte	0x15
	.zero		1


	//   ....[102]....
        /*076c*/ 	.word	0x00005260
        /*0770*/ 	.word	0x000000ff
        /*0774*/ 	.word	0x000000c8
        /*0778*/ 	.short	0x010a
        /*077a*/ 	.byte	0x15
	.zero		1


	//   ....[103]....
        /*077c*/ 	.word	0x00005280
        /*0780*/ 	.word	0x000000ff
        /*0784*/ 	.word	0x000000d0
        /*0788*/ 	.short	0x010a
        /*078a*/ 	.byte	0x15
	.zero		1


	//   ....[104]....
        /*078c*/ 	.word	0x000052c0
        /*0790*/ 	.word	0x00000000
        /*0794*/ 	.word	0x000000d8
        /*0798*/ 	.short	0x010a
        /*079a*/ 	.byte	0xff
	.zero		1


	//   ....[105]....
        /*079c*/ 	.word	0x00005610
        /*07a0*/ 	.word	0x00000003
        /*07a4*/ 	.word	0x000000f0
        /*07a8*/ 	.short	0x010a
        /*07aa*/ 	.byte	0xff
	.zero		1


	//   ....[106]....
        /*07ac*/ 	.word	0x00005790
        /*07b0*/ 	.word	0x00000000
        /*07b4*/ 	.word	0x00000000
        /*07b8*/ 	.short	0x0101
        /*07ba*/ 	.byte	0xff
	.zero		1


	//   ....[107]....
        /*07bc*/ 	.word	0x000062e0
        /*07c0*/ 	.word	0x00000002
        /*07c4*/ 	.word	0x000000a0
        /*07c8*/ 	.short	0x010a
        /*07ca*/ 	.byte	0xff
	.zero		1


	//   ....[108]....
        /*07cc*/ 	.word	0x00006350
        /*07d0*/ 	.word	0x00000047
        /*07d4*/ 	.word	0x00000110
        /*07d8*/ 	.short	0x010a
        /*07da*/ 	.byte	0xff
	.zero		1


	//   ....[109]....
        /*07dc*/ 	.word	0x00006440
        /*07e0*/ 	.word	0x00000002
        /*07e4*/ 	.word	0x000000a0
        /*07e8*/ 	.short	0x010a
        /*07ea*/ 	.byte	0xff
	.zero		1


	//   ....[110]....
        /*07ec*/ 	.word	0x00006550
        /*07f0*/ 	.word	0x00000000
        /*07f4*/ 	.word	0x00000000
        /*07f8*/ 	.short	0x0101
        /*07fa*/ 	.byte	0xff
	.zero		1


	//   ....[111]....
        /*07fc*/ 	.word	0x000065d0
        /*0800*/ 	.word	0x00000047
        /*0804*/ 	.word	0x00000110
        /*0808*/ 	.short	0x010a
        /*080a*/ 	.byte	0xff
	.zero		1


	//   ....[112]....
        /*080c*/ 	.word	0x00007120
        /*0810*/ 	.word	0x00000070
        /*0814*/ 	.word	0x000000a0
        /*0818*/ 	.short	0x010a
        /*081a*/ 	.byte	0xff
	.zero		1


	//   ....[113]....
        /*081c*/ 	.word	0x000071f0
        /*0820*/ 	.word	0x00000070
        /*0824*/ 	.word	0x000000a0
        /*0828*/ 	.short	0x010a
        /*082a*/ 	.byte	0xff
	.zero		1


	//   ....[114]....
        /*082c*/ 	.word	0x00007300
        /*0830*/ 	.word	0x00000000
        /*0834*/ 	.word	0x00000000
        /*0838*/ 	.short	0x0101
        /*083a*/ 	.byte	0xff
	.zero		1


	//   ....[115]....
        /*083c*/ 	.word	0x00007e70
        /*0840*/ 	.word	0x00000070
        /*0844*/ 	.word	0x000000a0
        /*0848*/ 	.short	0x010a
        /*084a*/ 	.byte	0xff
	.zero		1


	//   ....[116]....
        /*084c*/ 	.word	0x00007f40
        /*0850*/ 	.word	0x00000070
        /*0854*/ 	.word	0x000000a0
        /*0858*/ 	.short	0x010a
        /*085a*/ 	.byte	0xff
	.zero		1


	//   ....[117]....
        /*085c*/ 	.word	0x00008050
        /*0860*/ 	.word	0x00000000
        /*0864*/ 	.word	0x00000000
        /*0868*/ 	.short	0x0101
        /*086a*/ 	.byte	0xff
	.zero		1


	//   ....[118]....
        /*086c*/ 	.word	0x00008bf0
        /*0870*/ 	.word	0x00000066
        /*0874*/ 	.word	0x000000a0
        /*0878*/ 	.short	0x010a
        /*087a*/ 	.byte	0xff
	.zero		1


	//   ....[119]....
        /*087c*/ 	.word	0x00008cc0
        /*0880*/ 	.word	0x00000066
        /*0884*/ 	.word	0x000000a0
        /*0888*/ 	.short	0x010a
        /*088a*/ 	.byte	0xff
	.zero		1


	//   ....[120]....
        /*088c*/ 	.word	0x00008dd0
        /*0890*/ 	.word	0x00000000
        /*0894*/ 	.word	0x00000000
        /*0898*/ 	.short	0x0101
        /*089a*/ 	.byte	0xff
	.zero		1


	//   ....[121]....
        /*089c*/ 	.word	0x00009260
        /*08a0*/ 	.word	0x000000ff
        /*08a4*/ 	.word	0x00000000
        /*08a8*/ 	.short	0x0101
        /*08aa*/ 	.byte	0x04
	.zero		1


	//   ....[122]....
        /*08ac*/ 	.word	0x00009a70
        /*08b0*/ 	.word	0x00000000
        /*08b4*/ 	.word	0x00000160
        /*08b8*/ 	.short	0x010a
        /*08ba*/ 	.byte	0xff
	.zero		1


	//   ....[123]....
        /*08bc*/ 	.word	0x00009ad0
        /*08c0*/ 	.word	0x00000000
        /*08c4*/ 	.word	0x00000050
        /*08c8*/ 	.short	0x010a
        /*08ca*/ 	.byte	0xff
	.zero		1


	//   ....[124]....
        /*08cc*/ 	.word	0x00009b30
        /*08d0*/ 	.word	0x00000000
        /*08d4*/ 	.word	0x00000050
        /*08d8*/ 	.short	0x010a
        /*08da*/ 	.byte	0xff
	.zero		1


	//   ....[125]....
        /*08dc*/ 	.word	0x00009b80
        /*08e0*/ 	.word	0x00000003
        /*08e4*/ 	.word	0x000000f0
        /*08e8*/ 	.short	0x010a
        /*08ea*/ 	.byte	0xff
	.zero		1


	//   ....[126]....
        /*08ec*/ 	.word	0x00009be0
        /*08f0*/ 	.word	0x00000000
        /*08f4*/ 	.word	0x00000000
        /*08f8*/ 	.short	0x010a
        /*08fa*/ 	.byte	0xff
	.zero		1


	//   ....[127]....
        /*08fc*/ 	.word	0x00009c40
        /*0900*/ 	.word	0x00000000
        /*0904*/ 	.word	0x00000000
        /*0908*/ 	.short	0x010a
        /*090a*/ 	.byte	0xff
	.zero		1


	//   ....[128]....
        /*090c*/ 	.word	0x00009ca0
        /*0910*/ 	.word	0x00000000
        /*0914*/ 	.word	0x00000000
        /*0918*/ 	.short	0x010a
        /*091a*/ 	.byte	0xff
	.zero		1


	//   ....[129]....
        /*091c*/ 	.word	0x00009d00
        /*0920*/ 	.word	0x00000000
        /*0924*/ 	.word	0x00000000
        /*0928*/ 	.short	0x010a
        /*092a*/ 	.byte	0xff
	.zero		1


	//   ....[130]....
        /*092c*/ 	.word	0x00009d60
        /*0930*/ 	.word	0x00000000
        /*0934*/ 	.word	0x00000000
        /*0938*/ 	.short	0x010a
        /*093a*/ 	.byte	0xff
	.zero		1


	//   ....[131]....
        /*093c*/ 	.word	0x00009dc0
        /*0940*/ 	.word	0x00000000
        /*0944*/ 	.word	0x00000000
        /*0948*/ 	.short	0x010a
        /*094a*/ 	.byte	0xff
	.zero		1


	//   ....[132]....
        /*094c*/ 	.word	0x00009e20
        /*0950*/ 	.word	0x00000000
        /*0954*/ 	.word	0x00000000
        /*0958*/ 	.short	0x010a
        /*095a*/ 	.byte	0xff
	.zero		1


	//   ....[133]....
        /*095c*/ 	.word	0x00009e80
        /*0960*/ 	.word	0x00000000
        /*0964*/ 	.word	0x00000000
        /*0968*/ 	.short	0x010a
        /*096a*/ 	.byte	0xff
	.zero		1


	//   ....[134]....
        /*096c*/ 	.word	0x00009ee0
        /*0970*/ 	.word	0x00000000
        /*0974*/ 	.word	0x00000000
        /*0978*/ 	.short	0x010a
        /*097a*/ 	.byte	0xff
	.zero		1


	//   ....[135]....
        /*097c*/ 	.word	0x00009f30
        /*0980*/ 	.word	0x00000002
        /*0984*/ 	.word	0x00000150
        /*0988*/ 	.short	0x010a
        /*098a*/ 	.byte	0xff
	.zero		1


	//   ....[136]....
        /*098c*/ 	.word	0x00009f90
        /*0990*/ 	.word	0x00000002
        /*0994*/ 	.word	0x00000100
        /*0998*/ 	.short	0x010a
        /*099a*/ 	.byte	0xff
	.zero		1


	//   ....[137]....
        /*099c*/ 	.word	0x00009fe0
        /*09a0*/ 	.word	0x00000002
        /*09a4*/ 	.word	0x000000f0
        /*09a8*/ 	.short	0x010a
        /*09aa*/ 	.byte	0xff
	.zero		1


	//   ....[138]....
        /*09ac*/ 	.word	0x0000a040
        /*09b0*/ 	.word	0x00000000
        /*09b4*/ 	.word	0x00000100
        /*09b8*/ 	.short	0x010a
        /*09ba*/ 	.byte	0xff
	.zero		1


	//   ....[139]....
        /*09bc*/ 	.word	0x0000a090
        /*09c0*/ 	.word	0x00000000
        /*09c4*/ 	.word	0x000000f0
        /*09c8*/ 	.short	0x010a
        /*09ca*/ 	.byte	0xff
	.zero		1


	//   ....[140]....
        /*09cc*/ 	.word	0x0000a0f0
        /*09d0*/ 	.word	0x00000003
        /*09d4*/ 	.word	0x00000130
        /*09d8*/ 	.short	0x010a
        /*09da*/ 	.byte	0xff
	.zero		1


	//   ....[141]....
        /*09dc*/ 	.word	0x0000a150
        /*09e0*/ 	.word	0x00000000
        /*09e4*/ 	.word	0x00000000
        /*09e8*/ 	.short	0x010a
        /*09ea*/ 	.byte	0xff
	.zero		1


	//   ....[142]....
        /*09ec*/ 	.word	0x0000a1b0
        /*09f0*/ 	.word	0x00000000
        /*09f4*/ 	.word	0x00000000
        /*09f8*/ 	.short	0x010a
        /*09fa*/ 	.byte	0xff
	.zero		1


	//   ....[143]....
        /*09fc*/ 	.word	0x0000a210
        /*0a00*/ 	.word	0x00000000
        /*0a04*/ 	.word	0x00000000
        /*0a08*/ 	.short	0x010a
        /*0a0a*/ 	.byte	0xff
	.zero		1


	//   ....[144]....
        /*0a0c*/ 	.word	0x0000a270
        /*0a10*/ 	.word	0x00000000
        /*0a14*/ 	.word	0x00000000
        /*0a18*/ 	.short	0x010a
        /*0a1a*/ 	.byte	0xff
	.zero		1


	//   ....[145]....
        /*0a1c*/ 	.word	0x0000a2d0
        /*0a20*/ 	.word	0x00000000
        /*0a24*/ 	.word	0x00000000
        /*0a28*/ 	.short	0x010a
        /*0a2a*/ 	.byte	0xff
	.zero		1


	//   ....[146]....
        /*0a2c*/ 	.word	0x0000a320
        /*0a30*/ 	.word	0x0000000c
        /*0a34*/ 	.word	0x000000f0
        /*0a38*/ 	.short	0x010a
        /*0a3a*/ 	.byte	0xff
	.zero		1


	//   ....[147]....
        /*0a3c*/ 	.word	0x0000a380
        /*0a40*/ 	.word	0x00000000
        /*0a44*/ 	.word	0x000000e8
        /*0a48*/ 	.short	0x010a
        /*0a4a*/ 	.byte	0xff
	.zero		1


	//   ....[148]....
        /*0a4c*/ 	.word	0x0000a3e0
        /*0a50*/ 	.word	0x00000000
        /*0a54*/ 	.word	0x000000c0
        /*0a58*/ 	.short	0x010a
        /*0a5a*/ 	.byte	0xff
	.zero		1


	//   ....[149]....
        /*0a5c*/ 	.word	0x0000a440
        /*0a60*/ 	.word	0x00000000
        /*0a64*/ 	.word	0x000000c8
        /*0a68*/ 	.short	0x010a
        /*0a6a*/ 	.byte	0xff
	.zero		1


	//   ....[150]....
        /*0a6c*/ 	.word	0x0000a4a0
        /*0a70*/ 	.word	0x00000000
        /*0a74*/ 	.word	0x000000d0
        /*0a78*/ 	.short	0x010a
        /*0a7a*/ 	.byte	0xff
	.zero		1


	//   ....[151]....
        /*0a7c*/ 	.word	0x0000a500
        /*0a80*/ 	.word	0x00000000
        /*0a84*/ 	.word	0x000000d8
        /*0a88*/ 	.short	0x010a
        /*0a8a*/ 	.byte	0xff
	.zero		1


	//   ....[152]....
        /*0a8c*/ 	.word	0x0000a560
        /*0a90*/ 	.word	0x00000000
        /*0a94*/ 	.word	0x000000c0
        /*0a98*/ 	.short	0x010a
        /*0a9a*/ 	.byte	0xff
	.zero		1


	//   ....[153]....
        /*0a9c*/ 	.word	0x0000a5c0
        /*0aa0*/ 	.word	0x00000000
        /*0aa4*/ 	.word	0x000000c8
        /*0aa8*/ 	.short	0x010a
        /*0aaa*/ 	.byte	0xff
	.zero		1


	//   ....[154]....
        /*0aac*/ 	.word	0x0000a620
        /*0ab0*/ 	.word	0x00000000
        /*0ab4*/ 	.word	0x000000d0
        /*0ab8*/ 	.short	0x010a
        /*0aba*/ 	.byte	0xff
	.zero		1


	//   ....[155]....
        /*0abc*/ 	.word	0x0000a670
        /*0ac0*/ 	.word	0x00000003
        /*0ac4*/ 	.word	0x000000f0
        /*0ac8*/ 	.short	0x010a
        /*0aca*/ 	.byte	0xff
	.zero		1


	//   ....[156]....
        /*0acc*/ 	.word	0x0000a6c0
        /*0ad0*/ 	.word	0x00000002
        /*0ad4*/ 	.word	0x000000a0
        /*0ad8*/ 	.short	0x010a
        /*0ada*/ 	.byte	0xff
	.zero		1


	//   ....[157]....
        /*0adc*/ 	.word	0x0000a710
        /*0ae0*/ 	.word	0x00000047
        /*0ae4*/ 	.word	0x00000110
        /*0ae8*/ 	.short	0x010a
        /*0aea*/ 	.byte	0xff
	.zero		1


	//   ....[158]....
        /*0aec*/ 	.word	0x0000a760
        /*0af0*/ 	.word	0x00000070
        /*0af4*/ 	.word	0x000000a0
        /*0af8*/ 	.short	0x010a
        /*0afa*/ 	.byte	0xff
	.zero		1


	//   ....[159]....
        /*0afc*/ 	.word	0x0000a7b0
        /*0b00*/ 	.word	0x00000070
        /*0b04*/ 	.word	0x000000a0
        /*0b08*/ 	.short	0x010a
        /*0b0a*/ 	.byte	0xff
	.zero		1


	//   ....[160]....
        /*0b0c*/ 	.word	0x0000a800
        /*0b10*/ 	.word	0x00000066
        /*0b14*/ 	.word	0x000000a0
        /*0b18*/ 	.short	0x010a
        /*0b1a*/ 	.byte	0xff
	.zero		1


	//----- nvinfo : EIATTR_NUM_MBARRIERS
	.align		4
.L_48:
        /*0b1c*/ 	.byte	0x03, 0x38
        /*0b1e*/ 	.short	0x002e


	//----- nvinfo : EIATTR_EXIT_INSTR_OFFSETS
	.align		4
        /*0b20*/ 	.byte	0x04, 0x1c
        /*0b22*/ 	.short	(.L_50 - .L_49)


	//   ....[0]....
.L_49:
        /*0b24*/ 	.word	0x00002d70


	//   ....[1]....
        /*0b28*/ 	.word	0x00003280


	//   ....[2]....
        /*0b2c*/ 	.word	0x000032e0


	//   ....[3]....
        /*0b30*/ 	.word	0x00004180


	//   ....[4]....
        /*0b34*/ 	.word	0x000052f0


	//   ....[5]....
        /*0b38*/ 	.word	0x00005330


	//   ....[6]....
        /*0b3c*/ 	.word	0x00009a60


	//----- nvinfo : EIATTR_MAX_THREADS
	.align		4
.L_50:
        /*0b40*/ 	.byte	0x04, 0x05
        /*0b42*/ 	.short	(.L_52 - .L_51)
.L_51:
        /*0b44*/ 	.word	0x00000100
        /*0b48*/ 	.word	0x00000001
        /*0b4c*/ 	.word	0x00000001


	//----- nvinfo : EIATTR_CRS_STACK_SIZE
	.align		4
.L_52:
        /*0b50*/ 	.byte	0x04, 0x1e
        /*0b52*/ 	.short	(.L_54 - .L_53)
.L_53:
        /*0b54*/ 	.word	0x00000000


	//----- nvinfo : EIATTR_CBANK_PARAM_SIZE
	.align		4
.L_54:
        /*0b58*/ 	.byte	0x03, 0x19
        /*0b5a*/ 	.short	0x0800


	//----- nvinfo : EIATTR_PARAM_CBANK
	.align		4
        /*0b5c*/ 	.byte	0x04, 0x0a
        /*0b5e*/ 	.short	(.L_56 - .L_55)
	.align		4
.L_55:
        /*0b60*/ 	.word	index@(.nv.constant0._ZN7cutlass13device_kernelINS_4gemm6kernel13GemmUniversalIN4cute5tupleIJiiiiEEENS1_10collective13CollectiveMmaINS1_35MainloopSm100TmaUmmaWarpSpecializedILi10ELi2ELi4ENS5_IJNS4_1CILi1EEENSA_ILi2EEESB_EEEEENS5_IJNSA_ILi64EEENSA_ILi256EEESF_EEENS_12float_e4m3_tENS5_IJlSB_lEEESI_SJ_NS4_8TiledMMAINS4_8MMA_AtomIJNS4_10MMA_TraitsINS4_19SM100_MMA_F8F6F4_SSEJSI_SI_fSF_SG_NS4_17integral_constantINS4_4UMMA5MajorELSQ_0EEESR_NSO_INSP_7ScaleInELSS_0EEEST_EEEEEENS4_6LayoutINS5_IJSB_SB_SB_EEENS5_IJNSA_ILi0EEESY_SY_EEEEENS5_IJNS4_10UnderscoreES11_S11_EEEEENS4_23SM90_TMA_LOAD_MULTICASTENS4_14ComposedLayoutINS4_7SwizzleILi2ELi4ELi3EEENS4_18smem_ptr_flag_bitsILi8EEENSW_INS5_IJNSA_ILi8EEESF_EEENS5_IJSF_SB_EEEEEEEvNS4_8identityENS4_13SM90_TMA_LOADES1E_vS1F_EENS_8epilogue10collective18CollectiveEpilogueINS1I_23Sm100TmaWarpSpecializedILi4ELi2ELi32ELb0ELb0EEEJSH_NS5_IJNSW_ISF_SB_EES1N_EEESI_SJ_SI_SJ_NS1I_6fusion15FusionCallbacksIS1M_NS1P_17LinearCombinationISI_fSI_fLNS_15FloatRoundStyleE2EEESH_S1O_JEEENS4_5SM1004TMEM4LOAD26SM100_TMEM_LOAD_16dp32b32xES1G_S1E_NS4_39AutoVectorizingCopyWithAssumedAlignmentILi128EEENS4_14SM90_TMA_STOREES1E_S20_S20_EEEvvEEEEvNT_6ParamsE)
        /*0b64*/ 	.short	0x0380
        /*0b66*/ 	.short	0x0800


	//----- nvinfo : EIATTR_SW_WAR
	.align		4
.L_56:
        /*0b68*/ 	.byte	0x04, 0x36
        /*0b6a*/ 	.short	(.L_58 - .L_57)
.L_57:
        /*0b6c*/ 	.word	0x00000008
.L_58:


//--------------------- .nv.callgraph             --------------------------
	.section	.nv.callgraph,"",@"SHT_CUDA_CALLGRAPH"
	.align	4
	.sectionentsize	8
	.align		4
        /*0000*/ 	.word	0x00000000
	.align		4
        /*0004*/ 	.word	0xffffffff
	.align		4
        /*0008*/ 	.word	index@(_ZN7cutlass13device_kernelINS_4gemm6kernel13GemmUniversalIN4cute5tupleIJiiiiEEENS1_10collective13CollectiveMmaINS1_35MainloopSm100TmaUmmaWarpSpecializedILi10ELi2ELi4ENS5_IJNS4_1CILi1EEENSA_ILi2EEESB_EEEEENS5_IJNSA_ILi64EEENSA_ILi256EEESF_EEENS_12float_e4m3_tENS5_IJlSB_lEEESI_SJ_NS4_8TiledMMAINS4_8MMA_AtomIJNS4_10MMA_TraitsINS4_19SM100_MMA_F8F6F4_SSEJSI_SI_fSF_SG_NS4_17integral_constantINS4_4UMMA5MajorELSQ_0EEESR_NSO_INSP_7ScaleInELSS_0EEEST_EEEEEENS4_6LayoutINS5_IJSB_SB_SB_EEENS5_IJNSA_ILi0EEESY_SY_EEEEENS5_IJNS4_10UnderscoreES11_S11_EEEEENS4_23SM90_TMA_LOAD_MULTICASTENS4_14ComposedLayoutINS4_7SwizzleILi2ELi4ELi3EEENS4_18smem_ptr_flag_bitsILi8EEENSW_INS5_IJNSA_ILi8EEESF_EEENS5_IJSF_SB_EEEEEEEvNS4_8identityENS4_13SM90_TMA_LOADES1E_vS1F_EENS_8epilogue10collective18CollectiveEpilogueINS1I_23Sm100TmaWarpSpecializedILi4ELi2ELi32ELb0ELb0EEEJSH_NS5_IJNSW_ISF_SB_EES1N_EEESI_SJ_SI_SJ_NS1I_6fusion15FusionCallbacksIS1M_NS1P_17LinearCombinationISI_fSI_fLNS_15FloatRoundStyleE2EEESH_S1O_JEEENS4_5SM1004TMEM4LOAD26SM100_TMEM_LOAD_16dp32b32xES1G_S1E_NS4_39AutoVectorizingCopyWithAssumedAlignmentILi128EEENS4_14SM90_TMA_STOREES1E_S20_S20_EEEvvEEEEvNT_6ParamsE)
	.align		4
        /*000c*/ 	.word	index@(__assertfail)
	.align		4
        /*0010*/ 	.word	0x00000000
	.align		4
        /*0014*/ 	.word	0xfffffffe
	.align		4
        /*0018*/ 	.word	0x00000000
	.align		4
        /*001c*/ 	.word	0xfffffffd
	.align		4
        /*0020*/ 	.word	0x00000000
	.align		4
        /*0024*/ 	.word	0xfffffffc


//--------------------- .nv.constant4             --------------------------
	.section	.nv.constant4,"a",@progbits
	.align	8
	.align		8
.nv.constant4:
        /*0000*/ 	.dword	__assertfail
	.align		8
        /*0008*/ 	.dword	__unnamed_1
	.align		8
        /*0010*/ 	.dword	__unnamed_2
	.align		8
        /*0018*/ 	.dword	__unnamed_3
	.align		8
        /*0020*/ 	.dword	_ZN39_INTERNAL_b5935b00_4_k_cu_86943c6b_76014cuda3std3__45__cpo5beginE
	.align		8
        /*0028*/ 	.dword	_ZN39_INTERNAL_b5935b00_4_k_cu_86943c6b_76014cuda3std3__45__cpo3endE
	.align		8
        /*0030*/ 	.dword	_ZN39_INTERNAL_b5935b00_4_k_cu_86943c6b_76014cuda3std3__45__cpo6cbeginE
	.align		8
        /*0038*/ 	.dword	_ZN39_INTERNAL_b5935b00_4_k_cu_86943c6b_76014cuda3std3__45__cpo4cendE
	.align		8
        /*0040*/ 	.dword	_ZN39_INTERNAL_b5935b00_4_k_cu_86943c6b_76014cuda3std3__441_GLOBAL__N__b5935b00_4_k_cu_86943c6b_76016ignoreE
	.align		8
        /*0048*/ 	.dword	_ZN39_INTERNAL_b5935b00_4_k_cu_86943c6b_76014cuda3std3__419piecewise_constructE
	.align		8
        /*0050*/ 	.dword	_ZN39_INTERNAL_b5935b00_4_k_cu_86943c6b_76014cuda3std3__48in_placeE
	.align		8
        /*0058*/ 	.dword	_ZN39_INTERNAL_b5935b00_4_k_cu_86943c6b_76014cuda3std6ranges3__45__cpo4swapE
	.align		8
        /*0060*/ 	.dword	_ZN39_INTERNAL_b5935b00_4_k_cu_86943c6b_76014cuda3std6ranges3__45__cpo9iter_moveE
	.align		8
        /*0068*/ 	.dword	_ZN39_INTERNAL_b5935b00_4_k_cu_86943c6b_76014cute7productE
	.align		8
        /*0070*/ 	.dword	_ZN39_INTERNAL_b5935b00_4_k_cu_86943c6b_76014cute1_E
	.align		8
        /*0078*/ 	.dword	$str$25
	.align		8
        /*0080*/ 	.dword	$str$26
	.align		8
        /*0088*/ 	.dword	$str$27
	.align		8
        /*0090*/ 	.dword	$str$28


//--------------------- .text._ZN7cutlass13device_kernelINS_4gemm6kernel13GemmUniversalIN4cute5tupleIJiiiiEEENS1_10collective13CollectiveMmaINS1_35MainloopSm100TmaUmmaWarpSpecializedILi10ELi2ELi4ENS5_IJNS4_1CILi1EEENSA_ILi2EEESB_EEEEENS5_IJNSA_ILi64EEENSA_ILi256EEESF_EEENS_12float_e4m3_tENS5_IJlSB_lEEESI_SJ_NS4_8TiledMMAINS4_8MMA_AtomIJNS4_10MMA_TraitsINS4_19SM100_MMA_F8F6F4_SSEJSI_SI_fSF_SG_NS4_17integral_constantINS4_4UMMA5MajorELSQ_0EEESR_NSO_INSP_7ScaleInELSS_0EEEST_EEEEEENS4_6LayoutINS5_IJSB_SB_SB_EEENS5_IJNSA_ILi0EEESY_SY_EEEEENS5_IJNS4_10UnderscoreES11_S11_EEEEENS4_23SM90_TMA_LOAD_MULTICASTENS4_14ComposedLayoutINS4_7SwizzleILi2ELi4ELi3EEENS4_18smem_ptr_flag_bitsILi8EEENSW_INS5_IJNSA_ILi8EEESF_EEENS5_IJSF_SB_EEEEEEEvNS4_8identityENS4_13SM90_TMA_LOADES1E_vS1F_EENS_8epilogue10collective18CollectiveEpilogueINS1I_23Sm100TmaWarpSpecializedILi4ELi2ELi32ELb0ELb0EEEJSH_NS5_IJNSW_ISF_SB_EES1N_EEESI_SJ_SI_SJ_NS1I_6fusion15FusionCallbacksIS1M_NS1P_17LinearCombinationISI_fSI_fLNS_15FloatRoundStyleE2EEESH_S1O_JEEENS4_5SM1004TMEM4LOAD26SM100_TMEM_LOAD_16dp32b32xES1G_S1E_NS4_39AutoVectorizingCopyWithAssumedAlignmentILi128EEENS4_14SM90_TMA_STOREES1E_S20_S20_EEEvvEEEEvNT_6ParamsE --------------------------
	.section	.text._ZN7cutlass13device_kernelINS_4gemm6kernel13GemmUniversalIN4cute5tupleIJiiiiEEENS1_10collective13CollectiveMmaINS1_35MainloopSm100TmaUmmaWarpSpecializedILi10ELi2ELi4ENS5_IJNS4_1CILi1EEENSA_ILi2EEESB_EEEEENS5_IJNSA_ILi64EEENSA_ILi256EEESF_EEENS_12float_e4m3_tENS5_IJlSB_lEEESI_SJ_NS4_8TiledMMAINS4_8MMA_AtomIJNS4_10MMA_TraitsINS4_19SM100_MMA_F8F6F4_SSEJSI_SI_fSF_SG_NS4_17integral_constantINS4_4UMMA5MajorELSQ_0EEESR_NSO_INSP_7ScaleInELSS_0EEEST_EEEEEENS4_6LayoutINS5_IJSB_SB_SB_EEENS5_IJNSA_ILi0EEESY_SY_EEEEENS5_IJNS4_10UnderscoreES11_S11_EEEEENS4_23SM90_TMA_LOAD_MULTICASTENS4_14ComposedLayoutINS4_7SwizzleILi2ELi4ELi3EEENS4_18smem_ptr_flag_bitsILi8EEENSW_INS5_IJNSA_ILi8EEESF_EEENS5_IJSF_SB_EEEEEEEvNS4_8identityENS4_13SM90_TMA_LOADES1E_vS1F_EENS_8epilogue10collective18CollectiveEpilogueINS1I_23Sm100TmaWarpSpecializedILi4ELi2ELi32ELb0ELb0EEEJSH_NS5_IJNSW_ISF_SB_EES1N_EEESI_SJ_SI_SJ_NS1I_6fusion15FusionCallbacksIS1M_NS1P_17LinearCombinationISI_fSI_fLNS_15FloatRoundStyleE2EEESH_S1O_JEEENS4_5SM1004TMEM4LOAD26SM100_TMEM_LOAD_16dp32b32xES1G_S1E_NS4_39AutoVectorizingCopyWithAssumedAlignmentILi128EEENS4_14SM90_TMA_STOREES1E_S20_S20_EEEvvEEEEvNT_6ParamsE,"ax",@progbits
	.align	128
.text._ZN7cutlass13device_kernelINS_4gemm6kernel13GemmUniversalIN4cute5tupleIJiiiiEEENS1_10collective13CollectiveMmaINS1_35MainloopSm100TmaUmmaWarpSpecializedILi10ELi2ELi4ENS5_IJNS4_1CILi1EEENSA_ILi2EEESB_EEEEENS5_IJNSA_ILi64EEENSA_ILi256EEESF_EEENS_12float_e4m3_tENS5_IJlSB_lEEESI_SJ_NS4_8TiledMMAINS4_8MMA_AtomIJNS4_10MMA_TraitsINS4_19SM100_MMA_F8F6F4_SSEJSI_SI_fSF_SG_NS4_17integral_constantINS4_4UMMA5MajorELSQ_0EEESR_NSO_INSP_7ScaleInELSS_0EEEST_EEEEEENS4_6LayoutINS5_IJSB_SB_SB_EEENS5_IJNSA_ILi0EEESY_SY_EEEEENS5_IJNS4_10UnderscoreES11_S11_EEEEENS4_23SM90_TMA_LOAD_MULTICASTENS4_14ComposedLayoutINS4_7SwizzleILi2ELi4ELi3EEENS4_18smem_ptr_flag_bitsILi8EEENSW_INS5_IJNSA_ILi8EEESF_EEENS5_IJSF_SB_EEEEEEEvNS4_8identityENS4_13SM90_TMA_LOADES1E_vS1F_EENS_8epilogue10collective18CollectiveEpilogueINS1I_23Sm100TmaWarpSpecializedILi4ELi2ELi32ELb0ELb0EEEJSH_NS5_IJNSW_ISF_SB_EES1N_EEESI_SJ_SI_SJ_NS1I_6fusion15FusionCallbacksIS1M_NS1P_17LinearCombinationISI_fSI_fLNS_15FloatRoundStyleE2EEESH_S1O_JEEENS4_5SM1004TMEM4LOAD26SM100_TMEM_LOAD_16dp32b32xES1G_S1E_NS4_39AutoVectorizingCopyWithAssumedAlignmentILi128EEENS4_14SM90_TMA_STOREES1E_S20_S20_EEEvvEEEEvNT_6ParamsE:
        .type           _ZN7cutlass13device_kernelINS_4gemm6kernel13GemmUniversalIN4cute5tupleIJiiiiEEENS1_10collective13CollectiveMmaINS1_35MainloopSm100TmaUmmaWarpSpecializedILi10ELi2ELi4ENS5_IJNS4_1CILi1EEENSA_ILi2EEESB_EEEEENS5_IJNSA_ILi64EEENSA_ILi256EEESF_EEENS_12float_e4m3_tENS5_IJlSB_lEEESI_SJ_NS4_8TiledMMAINS4_8MMA_AtomIJNS4_10MMA_TraitsINS4_19SM100_MMA_F8F6F4_SSEJSI_SI_fSF_SG_NS4_17integral_constantINS4_4UMMA5MajorELSQ_0EEESR_NSO_INSP_7ScaleInELSS_0EEEST_EEEEEENS4_6LayoutINS5_IJSB_SB_SB_EEENS5_IJNSA_ILi0EEESY_SY_EEEEENS5_IJNS4_10UnderscoreES11_S11_EEEEENS4_23SM90_TMA_LOAD_MULTICASTENS4_14ComposedLayoutINS4_7SwizzleILi2ELi4ELi3EEENS4_18smem_ptr_flag_bitsILi8EEENSW_INS5_IJNSA_ILi8EEESF_EEENS5_IJSF_SB_EEEEEEEvNS4_8identityENS4_13SM90_TMA_LOADES1E_vS1F_EENS_8epilogue10collective18CollectiveEpilogueINS1I_23Sm100TmaWarpSpecializedILi4ELi2ELi32ELb0ELb0EEEJSH_NS5_IJNSW_ISF_SB_EES1N_EEESI_SJ_SI_SJ_NS1I_6fusion15FusionCallbacksIS1M_NS1P_17LinearCombinationISI_fSI_fLNS_15FloatRoundStyleE2EEESH_S1O_JEEENS4_5SM1004TMEM4LOAD26SM100_TMEM_LOAD_16dp32b32xES1G_S1E_NS4_39AutoVectorizingCopyWithAssumedAlignmentILi128EEENS4_14SM90_TMA_STOREES1E_S20_S20_EEEvvEEEEvNT_6ParamsE,@function
        .size           _ZN7cutlass13device_kernelINS_4gemm6kernel13GemmUniversalIN4cute5tupleIJiiiiEEENS1_10collective13CollectiveMmaINS1_35MainloopSm100TmaUmmaWarpSpecializedILi10ELi2ELi4ENS5_IJNS4_1CILi1EEENSA_ILi2EEESB_EEEEENS5_IJNSA_ILi64EEENSA_ILi256EEESF_EEENS_12float_e4m3_tENS5_IJlSB_lEEESI_SJ_NS4_8TiledMMAINS4_8MMA_AtomIJNS4_10MMA_TraitsINS4_19SM100_MMA_F8F6F4_SSEJSI_SI_fSF_SG_NS4_17integral_constantINS4_4UMMA5MajorELSQ_0EEESR_NSO_INSP_7ScaleInELSS_0EEEST_EEEEEENS4_6LayoutINS5_IJSB_SB_SB_EEENS5_IJNSA_ILi0EEESY_SY_EEEEENS5_IJNS4_10UnderscoreES11_S11_EEEEENS4_23SM90_TMA_LOAD_MULTICASTENS4_14ComposedLayoutINS4_7SwizzleILi2ELi4ELi3EEENS4_18smem_ptr_flag_bitsILi8EEENSW_INS5_IJNSA_ILi8EEESF_EEENS5_IJSF_SB_EEEEEEEvNS4_8identityENS4_13SM90_TMA_LOADES1E_vS1F_EENS_8epilogue10collective18CollectiveEpilogueINS1I_23Sm100TmaWarpSpecializedILi4ELi2ELi32ELb0ELb0EEEJSH_NS5_IJNSW_ISF_SB_EES1N_EEESI_SJ_SI_SJ_NS1I_6fusion15FusionCallbacksIS1M_NS1P_17LinearCombinationISI_fSI_fLNS_15FloatRoundStyleE2EEESH_S1O_JEEENS4_5SM1004TMEM4LOAD26SM100_TMEM_LOAD_16dp32b32xES1G_S1E_NS4_39AutoVectorizingCopyWithAssumedAlignmentILi128EEENS4_14SM90_TMA_STOREES1E_S20_S20_EEEvvEEEEvNT_6ParamsE,(.L_x_196 - _ZN7cutlass13device_kernelINS_4gemm6kernel13GemmUniversalIN4cute5tupleIJiiiiEEENS1_10collective13CollectiveMmaINS1_35MainloopSm100TmaUmmaWarpSpecializedILi10ELi2ELi4ENS5_IJNS4_1CILi1EEENSA_ILi2EEESB_EEEEENS5_IJNSA_ILi64EEENSA_ILi256EEESF_EEENS_12float_e4m3_tENS5_IJlSB_lEEESI_SJ_NS4_8TiledMMAINS4_8MMA_AtomIJNS4_10MMA_TraitsINS4_19SM100_MMA_F8F6F4_SSEJSI_SI_fSF_SG_NS4_17integral_constantINS4_4UMMA5MajorELSQ_0EEESR_NSO_INSP_7ScaleInELSS_0EEEST_EEEEEENS4_6LayoutINS5_IJSB_SB_SB_EEENS5_IJNSA_ILi0EEESY_SY_EEEEENS5_IJNS4_10UnderscoreES11_S11_EEEEENS4_23SM90_TMA_LOAD_MULTICASTENS4_14ComposedLayoutINS4_7SwizzleILi2ELi4ELi3EEENS4_18smem_ptr_flag_bitsILi8EEENSW_INS5_IJNSA_ILi8EEESF_EEENS5_IJSF_SB_EEEEEEEvNS4_8identityENS4_13SM90_TMA_LOADES1E_vS1F_EENS_8epilogue10collective18CollectiveEpilogueINS1I_23Sm100TmaWarpSpecializedILi4ELi2ELi32ELb0ELb0EEEJSH_NS5_IJNSW_ISF_SB_EES1N_EEESI_SJ_SI_SJ_NS1I_6fusion15FusionCallbacksIS1M_NS1P_17LinearCombinationISI_fSI_fLNS_15FloatRoundStyleE2EEESH_S1O_JEEENS4_5SM1004TMEM4LOAD26SM100_TMEM_LOAD_16dp32b32xES1G_S1E_NS4_39AutoVectorizingCopyWithAssumedAlignmentILi128EEENS4_14SM90_TMA_STOREES1E_S20_S20_EEEvvEEEEvNT_6ParamsE)
        .other          _ZN7cutlass13device_kernelINS_4gemm6kernel13GemmUniversalIN4cute5tupleIJiiiiEEENS1_10collective13CollectiveMmaINS1_35MainloopSm100TmaUmmaWarpSpecializedILi10ELi2ELi4ENS5_IJNS4_1CILi1EEENSA_ILi2EEESB_EEEEENS5_IJNSA_ILi64EEENSA_ILi256EEESF_EEENS_12float_e4m3_tENS5_IJlSB_lEEESI_SJ_NS4_8TiledMMAINS4_8MMA_AtomIJNS4_10MMA_TraitsINS4_19SM100_MMA_F8F6F4_SSEJSI_SI_fSF_SG_NS4_17integral_constantINS4_4UMMA5MajorELSQ_0EEESR_NSO_INSP_7ScaleInELSS_0EEEST_EEEEEENS4_6LayoutINS5_IJSB_SB_SB_EEENS5_IJNSA_ILi0EEESY_SY_EEEEENS5_IJNS4_10UnderscoreES11_S11_EEEEENS4_23SM90_TMA_LOAD_MULTICASTENS4_14ComposedLayoutINS4_7SwizzleILi2ELi4ELi3EEENS4_18smem_ptr_flag_bitsILi8EEENSW_INS5_IJNSA_ILi8EEESF_EEENS5_IJSF_SB_EEEEEEEvNS4_8identityENS4_13SM90_TMA_LOADES1E_vS1F_EENS_8epilogue10collective18CollectiveEpilogueINS1I_23Sm100TmaWarpSpecializedILi4ELi2ELi32ELb0ELb0EEEJSH_NS5_IJNSW_ISF_SB_EES1N_EEESI_SJ_SI_SJ_NS1I_6fusion15FusionCallbacksIS1M_NS1P_17LinearCombinationISI_fSI_fLNS_15FloatRoundStyleE2EEESH_S1O_JEEENS4_5SM1004TMEM4LOAD26SM100_TMEM_LOAD_16dp32b32xES1G_S1E_NS4_39AutoVectorizingCopyWithAssumedAlignmentILi128EEENS4_14SM90_TMA_STOREES1E_S20_S20_EEEvvEEEEvNT_6ParamsE,@"STO_CUDA_ENTRY STV_DEFAULT"
_ZN7cutlass13device_kernelINS_4gemm6kernel13GemmUniversalIN4cute5tupleIJiiiiEEENS1_10collective13CollectiveMmaINS1_35MainloopSm100TmaUmmaWarpSpecializedILi10ELi2ELi4ENS5_IJNS4_1CILi1EEENSA_ILi2EEESB_EEEEENS5_IJNSA_ILi64EEENSA_ILi256EEESF_EEENS_12float_e4m3_tENS5_IJlSB_lEEESI_SJ_NS4_8TiledMMAINS4_8MMA_AtomIJNS4_10MMA_TraitsINS4_19SM100_MMA_F8F6F4_SSEJSI_SI_fSF_SG_NS4_17integral_constantINS4_4UMMA5MajorELSQ_0EEESR_NSO_INSP_7ScaleInELSS_0EEEST_EEEEEENS4_6LayoutINS5_IJSB_SB_SB_EEENS5_IJNSA_ILi0EEESY_SY_EEEEENS5_IJNS4_10UnderscoreES11_S11_EEEEENS4_23SM90_TMA_LOAD_MULTICASTENS4_14ComposedLayoutINS4_7SwizzleILi2ELi4ELi3EEENS4_18smem_ptr_flag_bitsILi8EEENSW_INS5_IJNSA_ILi8EEESF_EEENS5_IJSF_SB_EEEEEEEvNS4_8identityENS4_13SM90_TMA_LOADES1E_vS1F_EENS_8epilogue10collective18CollectiveEpilogueINS1I_23Sm100TmaWarpSpecializedILi4ELi2ELi32ELb0ELb0EEEJSH_NS5_IJNSW_ISF_SB_EES1N_EEESI_SJ_SI_SJ_NS1I_6fusion15FusionCallbacksIS1M_NS1P_17LinearCombinationISI_fSI_fLNS_15FloatRoundStyleE2EEESH_S1O_JEEENS4_5SM1004TMEM4LOAD26SM100_TMEM_LOAD_16dp32b32xES1G_S1E_NS4_39AutoVectorizingCopyWithAssumedAlignmentILi128EEENS4_14SM90_TMA_STOREES1E_S20_S20_EEEvvEEEEvNT_6ParamsE:
[----:B------:R-:W1:Y:S01]  /*0000*/  LDC R1, c[0x0][0x37c] ;  /* 0x0000df00ff017b82 */ /* 0x000e620000000800 */
[----:B------:R-:W2:Y:S01]  /*0010*/  S2R R95, SR_TID.X ;  /* 0x00000000005f7919 */ /* 0x000ea20000002100 */
[----:B------:R-:W3:Y:S01]  /*0020*/  LDCU.64 UR8, c[0x0][0x890] ;  /* 0x00011200ff0877ac */ /* 0x000ee20008000a00 */
[----:B------:R-:W-:Y:S02]  /*0030*/  PRMT R85, RZ, 0x7610, R85 ;  /* 0x00007610ff557816 */ /* 0x000fe40000000055 */
[----:B------:R-:W-:Y:S01]  /*0040*/  ELECT P3, URZ, PT ;  /* 0x0000000000ff782f */ /* 0x000fe20003860000 */
[----:B---3--:R-:W-:-:S04]  /*0050*/  UISETP.NE.U32.AND UP0, UPT, UR8, URZ, UPT ;  /* 0x000000ff0800728c */ /* 0x008fc8000bf05070 */
[----:B------:R-:W-:Y:S01]  /*0060*/  UISETP.NE.AND.EX UP0, UPT, UR9, URZ, UPT, UP0 ;  /* 0x000000ff0900728c */ /* 0x000fe2000bf05300 */
[----:B--2---:R-:W-:-:S05]  /*0070*/  SHF.R.U32.HI R86, RZ, 0x5, R95 ;  /* 0x00000005ff567819 */ /* 0x004fca000001165f */
[----:B------:R-:W2:Y:S02]  /*0080*/  SHFL.IDX PT, R0, R86, RZ, 0x1f ;  /* 0x00001fff56007589 */ /* 0x000ea400000e0000 */
[----:B--2---:R-:W-:Y:S01]  /*0090*/  R2UR UR17, R0 ;  /* 0x00000000001172ca */ /* 0x004fe200000e0000 */
[----:B-1----:R-:W-:-:S14]  /*00a0*/  BRA.U UP0, `(.L_x_0) ;  /* 0x0000000100307547 */ /* 0x002fdc000b800000 */
[----:B------:R-:W1:Y:S02]  /*00b0*/  LDCU.64 UR4, c[0x0][0x888] ;  /* 0x00011100ff0477ac */ /* 0x000e640008000a00 */
[----:B-1----:R-:W-:-:S04]  /*00c0*/  UISETP.NE.U32.AND UP0, UPT, UR4, URZ, UPT ;  /* 0x000000ff0400728c */ /* 0x002fc8000bf05070 */
[----:B------:R-:W-:-:S09]  /*00d0*/  UISETP.NE.AND.EX UP0, UPT, UR5, URZ, UPT, UP0 ;  /* 0x000000ff0500728c */ /* 0x000fd2000bf05300 */
[----:B------:R-:W-:Y:S05]  /*00e0*/  BRA.U !UP0, `(.L_x_1) ;  /* 0x0000000108147547 */ /* 0x000fea000b800000 */
[----:B------:R-:W1:Y:S01]  /*00f0*/  LDC.64 R2, c[0x0][0x888] ;  /* 0x00022200ff027b82 */ /* 0x000e620000000a00 */
[----:B------:R-:W1:Y:S02]  /*0100*/  LDCU.64 UR4, c[0x0][0x358] ;  /* 0x00006b00ff0477ac */ /* 0x000e640008000a00 */
[----:B-1----:R1:W5:Y:S01]  /*0110*/  LDG.E R41, desc[UR4][R2.64] ;  /* 0x0000000402297981 */ /* 0x002362000c1e1900 */
[----:B------:R-:W-:Y:S01]  /*0120*/  HFMA2 R85, -RZ, RZ, 0, 5.9604644775390625e-08 ;  /* 0x00000001ff557431 */ /* 0x000fe200000001ff */
[----:B------:R-:W-:Y:S05]  /*0130*/  BRA `(.L_x_0) ;  /* 0x00000000000c7947 */ /* 0x000fea0003800000 */
.L_x_1:
[----:B------:R-:W1:Y:S01]  /*0140*/  LDCU UR4, c[0x0][0x880] ;  /* 0x00011000ff0477ac */ /* 0x000e620008000800 */
[----:B------:R-:W-:Y:S01]  /*0150*/  HFMA2 R85, -RZ, RZ, 0, 5.9604644775390625e-08 ;  /* 0x00000001ff557431 */ /* 0x000fe200000001ff */
[----:B-1----:R-:W-:-:S07]  /*0160*/  MOV R41, UR4 ;  /* 0x0000000400297c02 */ /* 0x002fce0008000f00 */
.L_x_0:
[----:B------:R-:W2:Y:S02]  /*0170*/  LDCU.64 UR4, c[0x0][0x8b0] ;  /* 0x00011600ff0477ac */ /* 0x000ea40008000a00 */
[----:B--2---:R-:W-:-:S04]  /*0180*/  UISETP.NE.U32.AND UP0, UPT, UR4, URZ, UPT ;  /* 0x000000ff0400728c */ /* 0x004fc8000bf05070 */
[----:B------:R-:W-:-:S09]  /*0190*/  UISETP.NE.AND.EX UP0, UPT, UR5, URZ, UPT, UP0 ;  /* 0x000000ff0500728c */ /* 0x000fd2000bf05300 */
[----:B------:R-:W-:Y:S05]  /*01a0*/  BRA.U UP0, `(.L_x_2) ;  /* 0x0000000100287547 */ /* 0x000fea000b800000 */
[----:B------:R-:W2:Y:S02]  /*01b0*/  LDCU.64 UR4, c[0x0][0x8a8] ;  /* 0x00011500ff0477ac */ /* 0x000ea40008000a00 */
[----:B--2---:R-:W-:-:S04]  /*01c0*/  UISETP.NE.U32.AND UP0, UPT, UR4, URZ, UPT ;  /* 0x000000ff0400728c */ /* 0x004fc8000bf05070 */
[----:B------:R-:W-:-:S09]  /*01d0*/  UISETP.NE.AND.EX UP0, UPT, UR5, URZ, UPT, UP0 ;  /* 0x000000ff0500728c */ /* 0x000fd2000bf05300 */
[----:B------:R-:W-:Y:S05]  /*01e0*/  BRA.U !UP0, `(.L_x_3) ;  /* 0x0000000108107547 */ /* 0x000fea000b800000 */
[----:B------:R-:W2:Y:S01]  /*01f0*/  LDC.64 R38, c[0x0][0x8a8] ;  /* 0x00022a00ff267b82 */ /* 0x000ea20000000a00 */
[----:B------:R-:W2:Y:S02]  /*0200*/  LDCU.64 UR4, c[0x0][0x358] ;  /* 0x00006b00ff0477ac */ /* 0x000ea40008000a00 */
[----:B--2---:R2:W5:Y:S01]  /*0210*/  LDG.E R38, desc[UR4][R38.64] ;  /* 0x0000000426267981 */ /* 0x004562000c1e1900 */
[----:B------:R-:W-:Y:S05]  /*0220*/  BRA `(.L_x_2) ;  /* 0x0000000000087947 */ /* 0x000fea0003800000 */
.L_x_3:
[----:B------:R-:W2:Y:S02]  /*0230*/  LDCU UR4, c[0x0][0x8a0] ;  /* 0x00011400ff0477ac */ /* 0x000ea40008000800 */
[----:B--2---:R-:W-:Y:S02]  /*0240*/  MOV R38, UR4 ;  /* 0x0000000400267c02 */ /* 0x004fe40008000f00 */
.L_x_2:
[----:B------:R-:W-:Y:S01]  /*0250*/  IMAD.U32 R0, RZ, RZ, UR17 ;  /* 0x00000011ff007e24 */ /* 0x000fe2000f8e00ff */
[----:B------:R-:W-:Y:S04]  /*0260*/  BSSY.RECONVERGENT B0, `(.L_x_4) ;  /* 0x000000c000007945 */ /* 0x000fe80003800200 */
[C---:B------:R-:W-:Y:S02]  /*0270*/  ISETP.NE.OR P1, PT, R0.reuse, 0x1, !P3 ;  /* 0x000000010000780c */ /* 0x040fe40005f25670 */
[----:B------:R-:W-:-:S11]  /*0280*/  ISETP.NE.OR P0, PT, R0, 0x3, !P3 ;  /* 0x000000030000780c */ /* 0x000fd60005f05670 */
[----:B------:R-:W-:Y:S05]  /*0290*/  @P1 BRA `(.L_x_5) ;  /* 0x0000000000201947 */ /* 0x000fea0003800000 */
[----:B------:R-:W3:Y:S02]  /*02a0*/  LDCU.64 UR4, c[0x0][0x348] ;  /* 0x00006900ff0477ac */ /* 0x000ee40008000a00 */
[----:B---3--:R-:W-:Y:S02]  /*02b0*/  UIADD3 UR6, UP1, UPT, UR4, 0x80, URZ ;  /* 0x0000008004067890 */ /* 0x008fe4000ff3e0ff */
[----:B------:R-:W-:Y:S02]  /*02c0*/  UIADD3 UR4, UP0, UPT, UR4, 0x180, URZ ;  /* 0x0000018004047890 */ /* 0x000fe4000ff1e0ff */
[----:B------:R-:W-:Y:S02]  /*02d0*/  UIADD3.X UR7, UPT, UPT, URZ, UR5, URZ, UP1, !UPT ;  /* 0x00000005ff077290 */ /* 0x000fe40008ffe4ff */
[----:B------:R-:W-:-:S07]  /*02e0*/  UIADD3.X UR5, UPT, UPT, URZ, UR5, URZ, UP0, !UPT ;  /* 0x00000005ff057290 */ /* 0x000fce00087fe4ff */
[----:B------:R3:W-:Y:S02]  /*02f0*/  UTMACCTL.PF [UR6] ;  /* 0x00000000060079b9 */ /* 0x0007e40008040000 */
[----:B------:R3:W-:Y:S02]  /*0300*/  UTMACCTL.PF [UR4] ;  /* 0x00000000040079b9 */ /* 0x0007e40008040000 */
[----:B---3--:R-:W-:Y:S01]  /*0310*/  NOP ;  /* 0x0000000000007918 */ /* 0x008fe20000000000 */
.L_x_5:
[----:B------:R-:W-:Y:S05]  /*0320*/  BSYNC.RECONVERGENT B0 ;  /* 0x0000000000007941 */ /* 0x000fea0003800200 */
.L_x_4:
[----:B------:R-:W-:Y:S04]  /*0330*/  BSSY.RECONVERGENT B0, `(.L_x_6) ;  /* 0x000000a000007945 */ /* 0x000fe80003800200 */
        /* <DEDUP_REMOVED lines=9> */
.L_x_7:
[----:B------:R-:W-:Y:S05]  /*03d0*/  BSYNC.RECONVERGENT B0 ;  /* 0x0000000000007941 */ /* 0x000fea0003800200 */
.L_x_6:
[----:B------:R-:W3:Y:S01]  /*03e0*/  LDCU.64 UR4, c[0x0][0x888] ;  /* 0x00011100ff0477ac */ /* 0x000ee20008000a00 */
[----:B------:R-:W-:Y:S02]  /*03f0*/  UISETP.EQ.U32.AND UP1, UPT, UR8, URZ, UPT ;  /* 0x000000ff0800728c */ /* 0x000fe4000bf22070 */
[----:B------:R-:W-:Y:S02]  /*0400*/  UPLOP3.LUT UP3, UPT, UPT, UPT, UPT, 0x80, 0x8 ;  /* 0x000000000008789c */ /* 0x000fe40003f6f070 */
[----:B---3--:R-:W-:-:S04]  /*0410*/  UISETP.NE.U32.AND UP0, UPT, UR4, URZ, UPT ;  /* 0x000000ff0400728c */ /* 0x008fc8000bf05070 */
[----:B------:R-:W-:-:S04]  /*0420*/  UISETP.NE.AND.EX UP0, UPT, UR5, URZ, UPT, UP0 ;  /* 0x000000ff0500728c */ /* 0x000fc8000bf05300 */
[----:B------:R-:W-:-:S04]  /*0430*/  UISETP.EQ.OR.EX UP2, UPT, UR9, URZ, !UP0, UP1 ;  /* 0x000000ff0900728c */ /* 0x000fc8000c742710 */
[----:B------:R-:W-:-:S06]  /*0440*/  UP2UR UR4, UPR, URZ, 0x4 ;  /* 0x00000004ff047883 */ /* 0x000fcc0008000000 */
[----:B------:R-:W-:Y:S01]  /*0450*/  MOV R88, UR4 ;  /* 0x0000000400587c02 */ /* 0x000fe20008000f00 */
[----:B------:R-:W-:Y:S06]  /*0460*/  BRA.U !UP2, `(.L_x_8) ;  /* 0x000000010a207547 */ /* 0x000fec000b800000 */
[----:B------:R-:W-:Y:S01]  /*0470*/  UISETP.NE.U32.AND UP1, UPT, UR8, URZ, UPT ;  /* 0x000000ff0800728c */ /* 0x000fe2000bf25070 */
[----:B-----5:R-:W-:Y:S01]  /*0480*/  FSETP.NEU.AND P0, PT, R41, RZ, PT ;  /* 0x000000ff2900720b */ /* 0x020fe20003f0d000 */
[----:B------:R-:W-:Y:S02]  /*0490*/  USEL UR4, URZ, 0xffffffff, UP0 ;  /* 0xffffffffff047887 */ /* 0x000fe40008000000 */
[----:B------:R-:W-:-:S10]  /*04a0*/  UISETP.NE.AND.EX UP1, UPT, UR9, URZ, UPT, UP1 ;  /* 0x000000ff0900728c */ /* 0x000fd4000bf25310 */
[----:B------:R-:W-:Y:S01]  /*04b0*/  VOTEU.ANY UP0, P0 ;  /* 0x0000000000ff7886 */ /* 0x000fe20000000100 */
[----:B------:R-:W-:-:S04]  /*04c0*/  @!UP1 USEL UR4, URZ, 0xffffffff, UP0 ;  /* 0xffffffffff049887 */ /* 0x000fc80008000000 */
[----:B------:R-:W-:-:S04]  /*04d0*/  ULOP3.LUT UR4, UR4, 0x1, URZ, 0xc0, !UPT ;  /* 0x0000000104047892 */ /* 0x000fc8000f8ec0ff */
[----:B------:R-:W-:-:S11]  /*04e0*/  UISETP.NE.U32.AND UP3, UPT, UR4, 0x1, UPT ;  /* 0x000000010400788c */ /* 0x000fd6000bf65070 */
.L_x_8:
[----:B-1----:R-:W1:Y:S01]  /*04f0*/  SHFL.IDX PT, R2, R86, RZ, 0x1f ;  /* 0x00001fff56027589 */ /* 0x002e6200000e0000 */
[----:B------:R-:W-:-:S04]  /*0500*/  UISETP.NE.AND UP0, UPT, UR17, 0x2, UPT ;  /* 0x000000021100788c */ /* 0x000fc8000bf05270 */
[----:B------:R-:W-:Y:S01]  /*0510*/  USEL UR48, URZ, 0x1, UP0 ;  /* 0x00000001ff307887 */ /* 0x000fe20008000000 */
[----:B-1----:R-:W-:-:S13]  /*0520*/  ISETP.NE.AND P0, PT, R2, RZ, PT ;  /* 0x000000ff0200720c */ /* 0x002fda0003f05270 */
[----:B------:R-:W-:Y:S05]  /*0530*/  @P0 BRA `(.L_x_9) ;  /* 0x0000000000940947 */ /* 0x000fea0003800000 */
[----:B------:R-:W-:Y:S01]  /*0540*/  ELECT P0, URZ, PT ;  /* 0x0000000000ff782f */ /* 0x000fe20003800000 */
[----:B------:R-:W-:-:S12]  /*0550*/  BSSY.RECONVERGENT B0, `(.L_x_9) ;  /* 0x0000023000007945 */ /* 0x000fd80003800200 */
[----:B------:R-:W-:Y:S05]  /*0560*/  @!P0 BRA `(.L_x_10) ;  /* 0x0000000000848947 */ /* 0x000fea0003800000 */
[----:B------:R-:W1:Y:S01]  /*0570*/  S2UR UR4, SR_CgaCtaId ;  /* 0x00000000000479c3 */ /* 0x000e620000008800 */
[----:B------:R-:W-:Y:S01]  /*0580*/  UMOV UR5, 0x400 ;  /* 0x0000040000057882 */ /* 0x000fe20000000000 */
[----:B------:R-:W-:Y:S01]  /*0590*/  UMOV UR8, 0x1 ;  /* 0x0000000100087882 */ /* 0x000fe20000000000 */
[----:B------:R-:W-:Y:S01]  /*05a0*/  UMOV UR6, 0x2 ;  /* 0x0000000200067882 */ /* 0x000fe20000000000 */
[----:B------:R-:W-:-:S04]  /*05b0*/  UIADD3 UR8, UPT, UPT, -UR8, 0x100000, URZ ;  /* 0x0010000008087890 */ /* 0x000fc8000fffe1ff */
[----:B------:R-:W-:Y:S02]  /*05c0*/  USHF.L.U32 UR9, UR8, 0xb, URZ ;  /* 0x0000000b08097899 */ /* 0x000fe400080006ff */
[----:B------:R-:W-:Y:S02]  /*05d0*/  USHF.L.U32 UR8, UR8, 0x1, URZ ;  /* 0x0000000108087899 */ /* 0x000fe400080006ff */
[----:B------:R-:W-:-:S04]  /*05e0*/  UIADD3 UR6, UPT, UPT, -UR6, 0x100000, URZ ;  /* 0x0010000006067890 */ /* 0x000fc8000fffe1ff */
[----:B------:R-:W-:Y:S02]  /*05f0*/  USHF.L.U32 UR7, UR6, 0xb, URZ ;  /* 0x0000000b06077899 */ /* 0x000fe400080006ff */
[----:B------:R-:W-:Y:S02]  /*0600*/  USHF.L.U32 UR6, UR6, 0x1, URZ ;  /* 0x0000000106067899 */ /* 0x000fe400080006ff */
[----:B-1----:R-:W-:Y:S01]  /*0610*/  ULEA UR4, UR4, UR5, 0x18 ;  /* 0x0000000504047291 */ /* 0x002fe2000f8ec0ff */
[----:B------:R-:W1:Y:S11]  /*0620*/  FENCE.VIEW.ASYNC.S ;  /* 0x00000000000073c6 */ /* 0x000e760000000000 */
[----:B-1----:R1:W3:Y:S01]  /*0630*/  SYNCS.EXCH.64 URZ, [UR4], UR8 ;  /* 0x0000000804ff75b2 */ /* 0x0022e20008000100 */
[----:B------:R1:W4:Y:S01]  /*0640*/  SYNCS.EXCH.64 URZ, [UR4+0x50], UR6 ;  /* 0x0000500604ff75b2 */ /* 0x0003220008000100 */
[----:B------:R1:W1:Y:S01]  /*0650*/  SYNCS.EXCH.64 URZ, [UR4+0x8], UR8 ;  /* 0x0000080804ff75b2 */ /* 0x0002620008000100 */
        /* <DEDUP_REMOVED lines=17> */
[----:B------:R-:W-:Y:S01]  /*0770*/  NOP ;  /* 0x0000000000007918 */ /* 0x000fe20000000000 */
.L_x_10:
[----:B-1----:R-:W-:Y:S05]  /*0780*/  BSYNC.RECONVERGENT B0 ;  /* 0x0000000000007941 */ /* 0x002fea0003800200 */
.L_x_9:
[----:B------:R-:W1:Y:S01]  /*0790*/  SHFL.IDX PT, R2, R86, RZ, 0x1f ;  /* 0x00001fff56027589 */ /* 0x000e6200000e0000 */
[----:B------:R-:W-:Y:S01]  /*07a0*/  NOP ;  /* 0x0000000000007918 */ /* 0x000fe20000000000 */
[----:B-1----:R-:W-:-:S13]  /*07b0*/  ISETP.NE.AND P0, PT, R2, 0x1, PT ;  /* 0x000000010200780c */ /* 0x002fda0003f05270 */
[----:B------:R-:W-:Y:S05]  /*07c0*/  @P0 BRA `(.L_x_11) ;  /* 0x0000000000580947 */ /* 0x000fea0003800000 */
        /* <DEDUP_REMOVED lines=9> */
[----:B------:R-:W-:Y:S01]  /*0860*/  USHF.L.U32 UR6, UR6, 0x1, URZ ;  /* 0x0000000106067899 */ /* 0x000fe200080006ff */
[----:B------:R-:W-:Y:S01]  /*0870*/  ELECT P0, URZ, PT ;  /* 0x0000000000ff782f */ /* 0x000fe20003800000 */
[----:B-1----:R-:W-:Y:S01]  /*0880*/  ULEA UR4, UR4, UR5, 0x18 ;  /* 0x0000000504047291 */ /* 0x002fe2000f8ec0ff */
[----:B------:R-:W1:Y:S11]  /*0890*/  FENCE.VIEW.ASYNC.S ;  /* 0x00000000000073c6 */ /* 0x000e760000000000 */
[----:B-1----:R1:W1:Y:S01]  /*08a0*/  SYNCS.EXCH.64 URZ, [UR4+0xa0], UR8 ;  /* 0x0000a00804ff75b2 */ /* 0x0022620008000100 */
        /* <DEDUP_REMOVED lines=8> */
.L_x_11:
[----:B------:R-:W2:Y:S01]  /*0930*/  SHFL.IDX PT, R2, R86, RZ, 0x1f ;  /* 0x00001fff56027589 */ /* 0x000ea200000e0000 */
[----:B------:R-:W-:Y:S01]  /*0940*/  NOP ;  /* 0x0000000000007918 */ /* 0x000fe20000000000 */
[----:B--2---:R-:W-:-:S13]  /*0950*/  ISETP.NE.AND P0, PT, R2, 0x3, PT ;  /* 0x000000030200780c */ /* 0x004fda0003f05270 */
[----:B------:R-:W-:Y:S05]  /*0960*/  @P0 BRA `(.L_x_12) ;  /* 0x0000000000300947 */ /* 0x000fea0003800000 */
[----:B-1----:R-:W1:Y:S01]  /*0970*/  S2UR UR6, SR_CgaCtaId ;  /* 0x00000000000679c3 */ /* 0x002e620000008800 */
[----:B------:R-:W-:Y:S01]  /*0980*/  UMOV UR4, 0x400 ;  /* 0x0000040000047882 */ /* 0x000fe20000000000 */
[----:B------:R-:W-:Y:S01]  /*0990*/  UMOV UR5, 0x20 ;  /* 0x0000002000057882 */ /* 0x000fe20000000000 */
[----:B------:R-:W-:Y:S01]  /*09a0*/  ELECT P0, URZ, PT ;  /* 0x0000000000ff782f */ /* 0x000fe20003800000 */
[----:B-1----:R-:W-:Y:S02]  /*09b0*/  ULEA UR6, UR6, UR4, 0x18 ;  /* 0x0000000406067291 */ /* 0x002fe4000f8ec0ff */
[----:B------:R-:W-:-:S04]  /*09c0*/  UIADD3 UR4, UPT, UPT, -UR5, 0x100000, URZ ;  /* 0x0010000005047890 */ /* 0x000fc8000fffe1ff */
[----:B------:R-:W-:Y:S02]  /*09d0*/  USHF.L.U32 UR5, UR4, 0xb, URZ ;  /* 0x0000000b04057899 */ /* 0x000fe400080006ff */
[----:B------:R-:W-:Y:S01]  /*09e0*/  USHF.L.U32 UR4, UR4, 0x1, URZ ;  /* 0x0000000104047899 */ /* 0x000fe200080006ff */
[----:B------:R-:W1:Y:S11]  /*09f0*/  FENCE.VIEW.ASYNC.S ;  /* 0x00000000000073c6 */ /* 0x000e760000000000 */
[----:B-1----:R2:W1:Y:S01]  /*0a00*/  SYNCS.EXCH.64 URZ, [UR6+0xe0], UR4 ;  /* 0x0000e00406ff75b2 */ /* 0x0024620008000100 */
[----:B------:R2:W1:Y:S02]  /*0a10*/  SYNCS.EXCH.64 URZ, [UR6+0xe8], UR4 ;  /* 0x0000e80406ff75b2 */ /* 0x0004640008000100 */
[----:B--2---:R-:W-:Y:S01]  /*0a20*/  NOP ;  /* 0x0000000000007918 */ /* 0x004fe20000000000 */
.L_x_12:
[----:B------:R-:W2:Y:S01]  /*0a30*/  SHFL.IDX PT, R2, R86, RZ, 0x1f ;  /* 0x00001fff56027589 */ /* 0x000ea200000e0000 */
[----:B------:R-:W-:Y:S01]  /*0a40*/  NOP ;  /* 0x0000000000007918 */ /* 0x000fe20000000000 */
[----:B--2---:R-:W-:-:S13]  /*0a50*/  ISETP.NE.AND P0, PT, R2, 0x4, PT ;  /* 0x000000040200780c */ /* 0x004fda0003f05270 */
[----:B------:R-:W-:Y:S05]  /*0a60*/  @P0 BRA `(.L_x_13) ;  /* 0x00000000004c0947 */ /* 0x000fea0003800000 */
[----:B-1----:R-:W1:Y:S01]  /*0a70*/  S2UR UR6, SR_CgaCtaId ;  /* 0x00000000000679c3 */ /* 0x002e620000008800 */
[----:B------:R-:W-:Y:S01]  /*0a80*/  UMOV UR4, 0x1e0 ;  /* 0x000001e000047882 */ /* 0x000fe20000000000 */
[----:B------:R-:W-:Y:S01]  /*0a90*/  UMOV UR5, 0x400 ;  /* 0x0000040000057882 */ /* 0x000fe20000000000 */
[----:B------:R-:W-:Y:S01]  /*0aa0*/  USEL UR4, UR4, 0x1a0, UP3 ;  /* 0x000001a004047887 */ /* 0x000fe20009800000 */
[----:B------:R-:W-:Y:S01]  /*0ab0*/  UMOV UR8, 0x1 ;  /* 0x0000000100087882 */ /* 0x000fe20000000000 */
[----:B------:R-:W-:Y:S01]  /*0ac0*/  ELECT P0, URZ, PT ;  /* 0x0000000000ff782f */ /* 0x000fe20003800000 */
[----:B------:R-:W-:-:S04]  /*0ad0*/  UIADD3 UR8, UPT, UPT, -UR8, 0x100000, URZ ;  /* 0x0010000008087890 */ /* 0x000fc8000fffe1ff */
[----:B------:R-:W-:Y:S02]  /*0ae0*/  USHF.L.U32 UR9, UR8, 0xb, URZ ;  /* 0x0000000b08097899 */ /* 0x000fe400080006ff */
[----:B------:R-:W-:Y:S02]  /*0af0*/  USHF.L.U32 UR8, UR8, 0x1, URZ ;  /* 0x0000000108087899 */ /* 0x000fe400080006ff */
[----:B-1----:R-:W-:Y:S02]  /*0b00*/  ULEA UR6, UR6, UR5, 0x18 ;  /* 0x0000000506067291 */ /* 0x002fe4000f8ec0ff */
[----:B------:R-:W-:-:S04]  /*0b10*/  UIADD3 UR4, UPT, UPT, -UR4, 0x100000, URZ ;  /* 0x0010000004047890 */ /* 0x000fc8000fffe1ff */
[----:B------:R-:W-:Y:S02]  /*0b20*/  USHF.L.U32 UR5, UR4, 0xb, URZ ;  /* 0x0000000b04057899 */ /* 0x000fe400080006ff */
[----:B------:R-:W-:Y:S01]  /*0b30*/  USHF.L.U32 UR4, UR4, 0x1, URZ ;  /* 0x0000000104047899 */ /* 0x000fe200080006ff */
[----:B------:R-:W1:Y:S03]  /*0b40*/  FENCE.VIEW.ASYNC.S ;  /* 0x00000000000073c6 */ /* 0x000e660000000000 */
[----:B-1----:R2:W1:Y:S08]  /*0b50*/  SYNCS.EXCH.64 URZ, [UR6+0xf0], UR8 ;  /* 0x0000f00806ff75b2 */ /* 0x0024700008000100 */
[----:B------:R2:W1:Y:S01]  /*0b60*/  SYNCS.EXCH.64 URZ, [UR6+0x100], UR4 ;  /* 0x0001000406ff75b2 */ /* 0x0004620008000100 */
[----:B------:R2:W1:Y:S01]  /*0b70*/  SYNCS.EXCH.64 URZ, [UR6+0xf8], UR8 ;  /* 0x0000f80806ff75b2 */ /* 0x0004620008000100 */
[----:B------:R2:W1:Y:S02]  /*0b80*/  SYNCS.EXCH.64 URZ, [UR6+0x108], UR4 ;  /* 0x0001080406ff75b2 */ /* 0x0004640008000100 */
[----:B--2---:R-:W-:Y:S01]  /*0b90*/  NOP ;  /* 0x0000000000007918 */ /* 0x004fe20000000000 */
.L_x_13:
[----:B------:R-:W2:Y:S01]  /*0ba0*/  SHFL.IDX PT, R2, R86, RZ, 0x1f ;  /* 0x00001fff56027589 */ /* 0x000ea200000e0000 */
[----:B------:R-:W-:Y:S01]  /*0bb0*/  NOP ;  /* 0x0000000000007918 */ /* 0x000fe20000000000 */
[----:B--2---:R-:W-:-:S13]  /*0bc0*/  ISETP.NE.AND P0, PT, R2, 0x5, PT ;  /* 0x000000050200780c */ /* 0x004fda0003f05270 */
[----:B------:R-:W-:Y:S05]  /*0bd0*/  @P0 BRA `(.L_x_14) ;  /* 0x0000000000580947 */ /* 0x000fea0003800000 */
[----:B-1----:R-:W1:Y:S01]  /*0be0*/  S2UR UR4, SR_CgaCtaId ;  /* 0x00000000000479c3 */ /* 0x002e620000008800 */
        /* <DEDUP_REMOVED lines=19> */
[----:B------:R2:W1:Y:S02]  /*0d20*/  SYNCS.EXCH.64 URZ, [UR4+0x148], UR6 ;  /* 0x0001480604ff75b2 */ /* 0x0004640008000100 */
[----:B--2---:R-:W-:Y:S01]  /*0d30*/  NOP ;  /* 0x0000000000007918 */ /* 0x004fe20000000000 */
.L_x_14:
[----:B------:R-:W2:Y:S01]  /*0d40*/  SHFL.IDX PT, R2, R86, RZ, 0x1f ;  /* 0x00001fff56027589 */ /* 0x000ea200000e0000 */
[----:B------:R-:W-:Y:S01]  /*0d50*/  NOP ;  /* 0x0000000000007918 */ /* 0x000fe20000000000 */
[----:B--2---:R-:W-:-:S13]  /*0d60*/  ISETP.NE.AND P0, PT, R2, 0x3, PT ;  /* 0x000000030200780c */ /* 0x004fda0003f05270 */
[----:B------:R-:W-:Y:S05]  /*0d70*/  @P0 BRA `(.L_x_15) ;  /* 0x0000000000380947 */ /* 0x000fea0003800000 */
[----:B------:R-:W2:Y:S01]  /*0d80*/  S2UR UR5, SR_CgaCtaId ;  /* 0x00000000000579c3 */ /* 0x000ea20000008800 */
[----:B-1----:R-:W-:Y:S01]  /*0d90*/  UMOV UR4, 0x400 ;  /* 0x0000040000047882 */ /* 0x002fe20000000000 */
[----:B------:R-:W-:Y:S01]  /*0da0*/  UMOV UR6, 0x20 ;  /* 0x0000002000067882 */ /* 0x000fe20000000000 */
[----:B------:R-:W-:Y:S01]  /*0db0*/  ELECT P0, URZ, PT ;  /* 0x0000000000ff782f */ /* 0x000fe20003800000 */
[----:B------:R-:W-:-:S04]  /*0dc0*/  UIADD3 UR6, UPT, UPT, -UR6, 0x100000, URZ ;  /* 0x0010000006067890 */ /* 0x000fc8000fffe1ff */
[----:B------:R-:W-:Y:S02]  /*0dd0*/  USHF.L.U32 UR7, UR6, 0xb, URZ ;  /* 0x0000000b06077899 */ /* 0x000fe400080006ff */
[----:B------:R-:W-:Y:S02]  /*0de0*/  USHF.L.U32 UR6, UR6, 0x1, URZ ;  /* 0x0000000106067899 */ /* 0x000fe400080006ff */
[----:B--2---:R-:W-:Y:S01]  /*0df0*/  ULEA UR4, UR5, UR4, 0x18 ;  /* 0x0000000405047291 */ /* 0x004fe2000f8ec0ff */
[----:B------:R-:W1:Y:S11]  /*0e00*/  FENCE.VIEW.ASYNC.S ;  /* 0x00000000000073c6 */ /* 0x000e760000000000 */
[----:B-1----:R2:W1:Y:S01]  /*0e10*/  SYNCS.EXCH.64 URZ, [UR4+0x150], UR6 ;  /* 0x0001500604ff75b2 */ /* 0x0024620008000100 */
[----:B------:R2:W1:Y:S01]  /*0e20*/  SYNCS.EXCH.64 URZ, [UR4+0x160], UR6 ;  /* 0x0001600604ff75b2 */ /* 0x0004620008000100 */
[----:B------:R2:W1:Y:S01]  /*0e30*/  SYNCS.EXCH.64 URZ, [UR4+0x158], UR6 ;  /* 0x0001580604ff75b2 */ /* 0x0004620008000100 */
[----:B------:R2:W1:Y:S02]  /*0e40*/  SYNCS.EXCH.64 URZ, [UR4+0x168], UR6 ;  /* 0x0001680604ff75b2 */ /* 0x0004640008000100 */
[----:B--2---:R-:W-:Y:S01]  /*0e50*/  NOP ;  /* 0x0000000000007918 */ /* 0x004fe20000000000 */
.L_x_15:
[----:B-1----:R-:W1:Y:S01]  /*0e60*/  LDCU UR4, c[0x0][0x36c] ;  /* 0x00006d80ff0477ac */ /* 0x002e620008000800 */
[----:B------:R-:W-:Y:S01]  /*0e70*/  ISETP.NE.OR P3, PT, R0, 0x2, !P3 ;  /* 0x000000020000780c */ /* 0x000fe20005f65670 */
[----:B------:R-:W-:Y:S01]  /*0e80*/  NOP ;  /* 0x0000000000007918 */ /* 0x000fe20000000000 */
[----:B------:R-:W-:Y:S01]  /*0e90*/  LOP3.LUT R0, R95, 0x1f, RZ, 0xc0, !PT ;  /* 0x0000001f5f007812 */ /* 0x000fe200078ec0ff */
[----:B------:R-:W-:Y:S02]  /*0ea0*/  UISETP.NE.AND UP4, UPT, UR17, URZ, UPT ;  /* 0x000000ff1100728c */ /* 0x000fe4000bf85270 */
[----:B-1----:R-:W-:-:S09]  /*0eb0*/  UISETP.EQ.U32.AND UP5, UPT, UR4, 0x1, UPT ;  /* 0x000000010400788c */ /* 0x002fd2000bfa2070 */
[----:B------:R-:W-:Y:S05]  /*0ec0*/  BRA.U !UP5, `(.L_x_16) ;  /* 0x000000010d087547 */ /* 0x000fea000b800000 */
[----:B---34-:R-:W-:Y:S01]  /*0ed0*/  UCGABAR_ARV ;  /* 0x00000000000079c7 */ /* 0x018fe20008000000 */
[----:B------:R-:W-:Y:S05]  /*0ee0*/  BRA `(.L_x_17) ;  /* 0x0000000000047947 */ /* 0x000fea0003800000 */
.L_x_16:
[----:B---34-:R-:W-:Y:S01]  /*0ef0*/  NOP ;  /* 0x0000000000007918 */ /* 0x018fe20000000000 */
.L_x_17:
[----:B------:R-:W1:Y:S01]  /*0f00*/  S2UR UR7, SR_CTAID.X ;  /* 0x00000000000779c3 */ /* 0x000e620000002500 */
[----:B------:R-:W-:-:S05]  /*0f10*/  CS2R.32 R87, SR_CgaSize ;  /* 0x0000000000577805 */ /* 0x000fca0000008a00 */
[----:B------:R-:W-:-:S05]  /*0f20*/  IMAD R87, R87, -0xa0, RZ ;  /* 0xffffff6057577824 */ /* 0x000fca00078e02ff */
[----:B------:R-:W-:-:S14]  /*0f30*/  R2UR UR5, R87 ;  /* 0x00000000570572ca */ /* 0x000fdc00000e0000 */
[----:B------:R-:W2:Y:S01]  /*0f40*/  LDCU UR5, c[0x0][UR5+0x2b0] ;  /* 0x00005600050577ac */ /* 0x000ea20008000800 */
[----:B------:R-:W-:-:S05]  /*0f50*/  CS2R.32 R87, SR_CgaSize ;  /* 0x0000000000577805 */ /* 0x000fca0000008a00 */
[----:B------:R-:W-:-:S05]  /*0f60*/  IMAD R87, R87, -0xa0, RZ ;  /* 0xffffff6057577824 */ /* 0x000fca00078e02ff */
[----:B------:R-:W-:-:S14]  /*0f70*/  R2UR UR4, R87 ;  /* 0x00000000570472ca */ /* 0x000fdc00000e0000 */
[----:B------:R-:W3:Y:S01]  /*0f80*/  LDCU UR4, c[0x0][UR4+0x2b4] ;  /* 0x00005680040477ac */ /* 0x000ee20008000800 */
[----:B------:R-:W4:Y:S01]  /*0f90*/  S2UR UR8, SR_CTAID.Y ;  /* 0x00000000000879c3 */ /* 0x000f220000002600 */
[----:B------:R-:W-:-:S05]  /*0fa0*/  CS2R.32 R87, SR_CgaSize ;  /* 0x0000000000577805 */ /* 0x000fca0000008a00 */
[----:B------:R-:W-:-:S05]  /*0fb0*/  IMAD R87, R87, -0xa0, RZ ;  /* 0xffffff6057577824 */ /* 0x000fca00078e02ff */
[----:B------:R-:W-:-:S14]  /*0fc0*/  R2UR UR9, R87 ;  /* 0x00000000570972ca */ /* 0x000fdc00000e0000 */
[----:B------:R-:W3:Y:S01]  /*0fd0*/  LDCU UR9, c[0x0][UR9+0x2a0] ;  /* 0x00005400090977ac */ /* 0x000ee20008000800 */
[----:B------:R-:W4:Y:S01]  /*0fe0*/  LDCU UR21, c[0x0][0xb24] ;  /* 0x00016480ff1577ac */ /* 0x000f220008000800 */
[----:B------:R-:W3:Y:S01]  /*0ff0*/  S2UR UR10, SR_CgaCtaId ;  /* 0x00000000000a79c3 */ /* 0x000ee20000008800 */
[----:B------:R-:W-:-:S05]  /*1000*/  CS2R.32 R87, SR_CgaSize ;  /* 0x0000000000577805 */ /* 0x000fca0000008a00 */
[----:B------:R-:W-:-:S05]  /*1010*/  IMAD R87, R87, -0xa0, RZ ;  /* 0xffffff6057577824 */ /* 0x000fca00078e02ff */
[----:B------:R-:W-:-:S14]  /*1020*/  R2UR UR59, R87 ;  /* 0x00000000573b72ca */ /* 0x000fdc00000e0000 */
[----:B------:R-:W3:Y:S01]  /*1030*/  LDCU UR59, c[0x0][UR59+0x2a4] ;  /* 0x000054803b3b77ac */ /* 0x000ee20008000800 */
[----:B------:R-:W3:Y:S01]  /*1040*/  LDCU UR42, c[0x0][0xb24] ;  /* 0x00016480ff2a77ac */ /* 0x000ee20008000800 */
[----:B-1----:R-:W-:Y:S01]  /*1050*/  I2FP.F32.U32 R3, UR7 ;  /* 0x0000000700037c45 */ /* 0x002fe20008201000 */
[----:B------:R-:W1:Y:S01]  /*1060*/  S2UR UR36, SR_CTAID.Z ;  /* 0x00000000002479c3 */ /* 0x000e620000002700 */
[----:B------:R-:W1:Y:S03]  /*1070*/  LDCU UR27, c[0x0][0xb30] ;  /* 0x00016600ff1b77ac */ /* 0x000e660008000800 */
[----:B--2---:R-:W-:Y:S01]  /*1080*/  FMUL R3, R3, UR5 ;  /* 0x0000000503037c20 */ /* 0x004fe20008400000 */
[----:B------:R-:W-:Y:S01]  /*1090*/  UMOV UR16, UR7 ;  /* 0x0000000700107c82 */ /* 0x000fe20008000000 */
[----:B----4-:R-:W-:Y:S01]  /*10a0*/  UISETP.GE.AND UP2, UPT, UR21, 0x1, UPT ;  /* 0x000000011500788c */ /* 0x010fe2000bf46270 */
[----:B------:R-:W-:Y:S01]  /*10b0*/  I2FP.F32.U32 R2, UR8 ;  /* 0x0000000800027c45 */ /* 0x000fe20008201000 */
[----:B------:R-:W-:-:S02]  /*10c0*/  UMOV UR20, UR8 ;  /* 0x0000000800147c82 */ /* 0x000fc40008000000 */
[----:B------:R-:W2:Y:S02]  /*10d0*/  F2I.U32.TRUNC.NTZ R3, R3 ;  /* 0x0000000300037305 */ /* 0x000ea4000020f000 */
[----:B---3--:R-:W-:Y:S01]  /*10e0*/  FMUL R2, R2, UR4 ;  /* 0x0000000402027c20 */ /* 0x008fe20008400000 */
[----:B------:R-:W-:-:S05]  /*10f0*/  USHF.L.U32 UR28, UR10, 0xb, URZ ;  /* 0x0000000b0a1c7899 */ /* 0x000fca00080006ff */
[----:B------:R-:W3:Y:S01]  /*1100*/  F2I.U32.TRUNC.NTZ R2, R2 ;  /* 0x0000000200027305 */ /* 0x000ee2000020f000 */
[----:B--2---:R-:W-:Y:S02]  /*1110*/  R2UR UR4, R3 ;  /* 0x00000000030472ca */ /* 0x004fe400000e0000 */
[----:B---3--:R-:W-:Y:S02]  /*1120*/  R2UR UR6, R2 ;  /* 0x00000000020672ca */ /* 0x008fe400000e0000 */
[----:B------:R-:W-:-:S09]  /*1130*/  PRMT R2, RZ, 0x7610, R2 ;  /* 0x00007610ff027816 */ /* 0x000fd20000000002 */
[----:B------:R-:W-:-:S04]  /*1140*/  UIADD3 UR5, UPT, UPT, -UR4, URZ, URZ ;  /* 0x000000ff04057290 */ /* 0x000fc8000fffe1ff */
[----:B------:R-:W-:Y:S02]  /*1150*/  UIMAD UR5, UR9, UR5, UR7 ;  /* 0x00000005090572a4 */ /* 0x000fe4000f8e0207 */
[----:B------:R-:W-:-:S04]  /*1160*/  UIADD3 UR4, UPT, UPT, -UR6, URZ, URZ ;  /* 0x000000ff06047290 */ /* 0x000fc8000fffe1ff */
[----:B------:R-:W-:Y:S01]  /*1170*/  IMAD.U32 R87, RZ, RZ, UR5 ;  /* 0x00000005ff577e24 */ /* 0x000fe2000f8e00ff */
[----:B------:R-:W-:Y:S01]  /*1180*/  UIMAD UR59, UR59, UR4, UR8 ;  /* 0x000000043b3b72a4 */ /* 0x000fe2000f8e0208 */
[----:B-1----:R-:W-:Y:S11]  /*1190*/  BRA.U UP4, `(.L_x_18) ;  /* 0x0000000104287547 */ /* 0x002ff6000b800000 */
[----:B------:R-:W-:Y:S01]  /*11a0*/  R2UR UR4, R87 ;  /* 0x00000000570472ca */ /* 0x000fe200000e0000 */
[----:B------:R-:W-:Y:S02]  /*11b0*/  UISETP.NE.AND UP0, UPT, UR59, URZ, UPT ;  /* 0x000000ff3b00728c */ /* 0x000fe4000bf05270 */
[----:B------:R-:W-:-:S10]  /*11c0*/  UISETP.NE.AND UP1, UPT, UR59, 0x1, UPT ;  /* 0x000000013b00788c */ /* 0x000fd4000bf25270 */
[----:B------:R-:W-:-:S04]  /*11d0*/  UISETP.EQ.OR UP0, UPT, UR4, URZ, !UP0 ;  /* 0x000000ff0400728c */ /* 0x000fc8000c702670 */
[----:B------:R-:W-:Y:S02]  /*11e0*/  USEL UR5, URZ, 0x1, !UP0 ;  /* 0x00000001ff057887 */ /* 0x000fe4000c000000 */
[----:B------:R-:W-:Y:S02]  /*11f0*/  UISETP.NE.AND UP0, UPT, UR4, URZ, UPT ;  /* 0x000000ff0400728c */ /* 0x000fe4000bf05270 */
[----:B------:R-:W-:-:S04]  /*1200*/  USEL UR4, URZ, 0x2, UP1 ;  /* 0x00000002ff047887 */ /* 0x000fc80008800000 */
[----:B------:R-:W-:-:S04]  /*1210*/  USEL UR4, UR4, 0x2, UP0 ;  /* 0x0000000204047887 */ /* 0x000fc80008000000 */
[----:B------:R-:W-:-:S06]  /*1220*/  UIADD3 UR4, UPT, UPT, UR5, UR4, URZ ;  /* 0x0000000405047290 */ /* 0x000fcc000fffe0ff */
[----:B------:R-:W-:Y:S02]  /*1230*/  MOV R2, UR4 ;  /* 0x0000000400027c02 */ /* 0x000fe40008000f00 */
.L_x_18:
[----:B------:R-:W-:Y:S05]  /*1240*/  BRA.U !UP2, `(.L_x_19) ;  /* 0x000000010ad47547 */ /* 0x000fea000b800000 */
[----:B------:R-:W1:Y:S01]  /*1250*/  LDCU.128 UR12, c[0x0][0xb10] ;  /* 0x00016200ff0c77ac */ /* 0x000e620008000c00 */
[----:B------:R-:W2:Y:S01]  /*1260*/  LDCU UR6, c[0x0][0x370] ;  /* 0x00006e00ff0677ac */ /* 0x000ea20008000800 */
[----:B------:R-:W3:Y:S01]  /*1270*/  LDCU UR5, c[0x0][0x374] ;  /* 0x00006e80ff0577ac */ /* 0x000ee20008000800 */
[----:B------:R-:W4:Y:S01]  /*1280*/  LDCU UR26, c[0x0][0xb0c] ;  /* 0x00016180ff1a77ac */ /* 0x000f220008000800 */
[----:B------:R-:W4:Y:S01]  /*1290*/  LDCU UR4, c[0x0][0xb20] ;  /* 0x00016400ff0477ac */ /* 0x000f220008000800 */
[----:B------:R-:W4:Y:S01]  /*12a0*/  LDCU.64 UR8, c[0x0][0xb28] ;  /* 0x00016500ff0877ac */ /* 0x000f220008000a00 */
[----:B-1----:R-:W-:Y:S02]  /*12b0*/  UISETP.NE.AND UP0, UPT, UR14, 0x1, UPT ;  /* 0x000000010e00788c */ /* 0x002fe4000bf05270 */
[----:B---3--:R-:W-:Y:S02]  /*12c0*/  UIMAD.WIDE.U32 UR10, UR5, UR15, URZ ;  /* 0x0000000f050a72a5 */ /* 0x008fe4000f8e00ff */
[----:B--2---:R-:W-:-:S02]  /*12d0*/  UIMAD.WIDE.U32 UR22, UR6, UR12, URZ ;  /* 0x0000000c061672a5 */ /* 0x004fc4000f8e00ff */
[----:B----4-:R-:W-:Y:S02]  /*12e0*/  UISETP.NE.AND UP1, UPT, UR26, 0x1, UPT ;  /* 0x000000011a00788c */ /* 0x010fe4000bf25270 */
[----:B------:R-:W-:Y:S01]  /*12f0*/  UISETP.NE.AND UP2, UPT, UR21, 0x1, UPT ;  /* 0x000000011500788c */ /* 0x000fe2000bf45270 */
[----:B------:R-:W-:Y:S02]  /*1300*/  UMOV UR10, UR11 ;  /* 0x0000000b000a7c82 */ /* 0x000fe40008000000 */
[----:B------:R-:W-:Y:S01]  /*1310*/  UMOV UR22, UR23 ;  /* 0x0000001700167c82 */ /* 0x000fe20008000000 */
[----:B------:R-:W-:Y:S02]  /*1320*/  @UP0 USHF.R.U32.HI UR5, URZ, UR4, UR10 ;  /* 0x00000004ff050299 */ /* 0x000fe4000801160a */
[----:B------:R-:W-:Y:S02]  /*1330*/  UIMAD.WIDE.U32 UR24, UR20, UR15, URZ ;  /* 0x0000000f141872a5 */ /* 0x000fe4000f8e00ff */
[----:B------:R-:W-:-:S02]  /*1340*/  UIMAD.WIDE.U32 UR10, UR5, UR8, URZ ;  /* 0x00000008050a72a5 */ /* 0x000fc4000f8e00ff */
[----:B------:R-:W-:Y:S02]  /*1350*/  @UP1 USHF.R.U32.HI UR6, URZ, UR13, UR22 ;  /* 0x0000000dff061299 */ /* 0x000fe40008011616 */
[----:B------:R-:W-:Y:S02]  /*1360*/  UIMAD.WIDE.U32 UR18, UR16, UR12, URZ ;  /* 0x0000000c101272a5 */ /* 0x000fe4000f8e00ff */
[----:B------:R-:W-:Y:S01]  /*1370*/  UIMAD.WIDE.U32 UR22, UR6, UR8, URZ ;  /* 0x00000008061672a5 */ /* 0x000fe2000f8e00ff */
[----:B------:R-:W-:Y:S01]  /*1380*/  UMOV UR24, UR25 ;  /* 0x0000001900187c82 */ /* 0x000fe20008000000 */
[----:B------:R-:W-:Y:S01]  /*1390*/  UMOV UR10, UR11 ;  /* 0x0000000b000a7c82 */ /* 0x000fe20008000000 */
[----:B------:R-:W-:Y:S02]  /*13a0*/  USHF.R.U32.HI UR24, URZ, UR4, UR24 ;  /* 0x00000004ff187299 */ /* 0x000fe40008011618 */
[----:B------:R-:W-:Y:S02]  /*13b0*/  @UP2 USHF.R.U32.HI UR5, URZ, UR9, UR10 ;  /* 0x00000009ff052299 */ /* 0x000fe4000801160a */
[----:B------:R-:W-:Y:S01]  /*13c0*/  UMOV UR7, UR23 ;  /* 0x0000001700077c82 */ /* 0x000fe20008000000 */
[----:B------:R-:W-:Y:S01]  /*13d0*/  UMOV UR18, UR19 ;  /* 0x0000001300127c82 */ /* 0x000fe20008000000 */
[----:B------:R-:W-:-:S02]  /*13e0*/  @UP2 USHF.R.U32.HI UR6, URZ, UR9, UR7 ;  /* 0x00000009ff062299 */ /* 0x000fc40008011607 */
[----:B------:R-:W-:Y:S02]  /*13f0*/  USHF.R.U32.HI UR18, URZ, UR13, UR18 ;  /* 0x0000000dff127299 */ /* 0x000fe40008011612 */
[----:B------:R-:W-:Y:S02]  /*1400*/  USEL UR4, UR20, UR24, !UP0 ;  /* 0x0000001814047287 */ /* 0x000fe4000c000000 */
[----:B------:R-:W-:Y:S02]  /*1410*/  UIMAD UR7, UR5, UR21, URZ ;  /* 0x00000015050772a4 */ /* 0x000fe4000f8e02ff */
[----:B------:R-:W-:Y:S02]  /*1420*/  USEL UR5, UR16, UR18, !UP1 ;  /* 0x0000001210057287 */ /* 0x000fe4000c800000 */
[----:B------:R-:W-:Y:S02]  /*1430*/  UIMAD UR12, UR6, UR21, URZ ;  /* 0x00000015060c72a4 */ /* 0x000fe4000f8e02ff */
[----:B------:R-:W-:-:S02]  /*1440*/  UISETP.GE.AND UP0, UPT, UR4, UR7, UPT ;  /* 0x000000070400728c */ /* 0x000fc4000bf06270 */
[----:B------:R-:W-:Y:S02]  /*1450*/  UIMAD.WIDE.U32 UR10, UR4, UR8, URZ ;  /* 0x00000008040a72a5 */ /* 0x000fe4000f8e00ff */
[----:B------:R-:W-:Y:S02]  /*1460*/  UISETP.GE.OR UP0, UPT, UR5, UR12, UP0 ;  /* 0x0000000c0500728c */ /* 0x000fe40008706670 */
[----:B------:R-:W-:Y:S02]  /*1470*/  UIMAD.WIDE.U32 UR12, UR5, UR8, URZ ;  /* 0x00000008050c72a5 */ /* 0x000fe4000f8e00ff */
[----:B------:R-:W-:Y:S01]  /*1480*/  UIADD3 UR10, UPT, UPT, -UR4, URZ, URZ ;  /* 0x000000ff040a7290 */ /* 0x000fe2000fffe1ff */
[----:B------:R-:W-:Y:S01]  /*1490*/  UMOV UR8, UR11 ;  /* 0x0000000b00087c82 */ /* 0x000fe20008000000 */
[----:B------:R-:W-:Y:S02]  /*14a0*/  UIADD3 UR11, UPT, UPT, -UR5, URZ, URZ ;  /* 0x000000ff050b7290 */ /* 0x000fe4000fffe1ff */
[----:B------:R-:W-:-:S03]  /*14b0*/  USHF.R.U32.HI UR8, URZ, UR9, UR8 ;  /* 0x00000009ff087299 */ /* 0x000fc60008011608 */
[----:B------:R-:W-:Y:S01]  /*14c0*/  @!UP0 UMOV UR7, UR13 ;  /* 0x0000000d00078c82 */ /* 0x000fe20008000000 */
[----:B------:R-:W-:Y:S02]  /*14d0*/  UIMAD UR20, UR14, UR10, UR20 ;  /* 0x0000000a0e1472a4 */ /* 0x000fe4000f8e0214 */
[----:B------:R-:W-:Y:S02]  /*14e0*/  USEL UR8, UR4, UR8, !UP2 ;  /* 0x0000000804087287 */ /* 0x000fe4000d000000 */
[----:B------:R-:W-:Y:S02]  /*14f0*/  @!UP0 USHF.R.U32.HI UR7, URZ, UR9, UR7 ;  /* 0x00000009ff078299 */ /* 0x000fe40008011607 */
[----:B------:R-:W-:Y:S02]  /*1500*/  UIADD3 UR9, UPT, UPT, -UR8, URZ, URZ ;  /* 0x000000ff08097290 */ /* 0x000fe4000fffe1ff */
[----:B------:R-:W-:Y:S02]  /*1510*/  @!UP0 USEL UR7, UR5, UR7, !UP2 ;  /* 0x0000000705078287 */ /* 0x000fe4000d000000 */
[----:B------:R-:W-:-:S02]  /*1520*/  UIMAD UR9, UR21, UR9, UR4 ;  /* 0x00000009150972a4 */ /* 0x000fc4000f8e0204 */
[----:B------:R-:W-:Y:S02]  /*1530*/  @!UP0 UIADD3 UR8, UPT, UPT, UR8, -UR7, URZ ;  /* 0x8000000708088290 */ /* 0x000fe4000fffe0ff */
[----:B------:R-:W-:Y:S02]  /*1540*/  @!UP0 UIMAD UR6, UR9, UR6, UR7 ;  /* 0x00000006090682a4 */ /* 0x000fe4000f8e0207 */
[----:B------:R-:W-:Y:S02]  /*1550*/  @!UP0 UIMAD UR4, UR8, UR21, UR5 ;  /* 0x00000015080482a4 */ /* 0x000fe4000f8e0205 */
[----:B------:R-:W-:Y:S02]  /*1560*/  UIMAD UR16, UR26, UR11, UR16 ;  /* 0x0000000b1a1072a4 */ /* 0x000fe4000f8e0210 */
[----:B------:R-:W-:Y:S01]  /*1570*/  UIMAD UR20, UR4, UR14, UR20 ;  /* 0x0000000e041472a4 */ /* 0x000fe2000f8e0214 */
[----:B------:R-:W-:Y:S02]  /*1580*/  @!UP0 UMOV UR5, UR6 ;  /* 0x0000000600058c82 */ /* 0x000fe40008000000 */
[----:B------:R-:W-:-:S12]  /*1590*/  UIMAD UR16, UR5, UR26, UR16 ;  /* 0x0000001a051072a4 */ /* 0x000fd8000f8e0210 */
.L_x_19:
[----:B------:R-:W-:Y:S02]  /*15a0*/  UISETP.NE.AND UP1, UPT, UR27, 0x1, UPT ;  /* 0x000000011b00788c */ /* 0x000fe4000bf25270 */
[----:B------:R-:W-:Y:S02]  /*15b0*/  UISETP.NE.AND UP0, UPT, UR17, 0x2, UPT ;  /* 0x000000021100788c */ /* 0x000fe4000bf05270 */
[----:B------:R-:W-:-:S05]  /*15c0*/  ULOP3.LUT UR28, UR28, 0x800, URZ, 0xc0, !UPT ;  /* 0x000008001c1c7892 */ /* 0x000fca000f8ec0ff */
[----:B------:R-:W-:Y:S07]  /*15d0*/  BRA.U UP1, `(.L_x_20) ;  /* 0x0000000101447547 */ /* 0x000fee000b800000 */
[----:B------:R-:W1:Y:S01]  /*15e0*/  LDCU.128 UR8, c[0x0][0xb10] ;  /* 0x00016200ff0877ac */ /* 0x000e620008000c00 */
[----:B------:R-:W2:Y:S01]  /*15f0*/  LDCU UR12, c[0x0][0xb0c] ;  /* 0x00016180ff0c77ac */ /* 0x000ea20008000800 */
[----:B------:R-:W3:Y:S01]  /*1600*/  LDCU UR13, c[0x0][0xb20] ;  /* 0x00016400ff0d77ac */ /* 0x000ee20008000800 */
[----:B-1----:R-:W-:Y:S02]  /*1610*/  UIMAD.WIDE.U32 UR6, UR16, UR8, URZ ;  /* 0x00000008100672a5 */ /* 0x002fe4000f8e00ff */
[----:B------:R-:W-:Y:S02]  /*1620*/  UIMAD.WIDE.U32 UR4, UR20, UR11, URZ ;  /* 0x0000000b140472a5 */ /* 0x000fe4000f8e00ff */
[----:B--2---:R-:W-:Y:S02]  /*1630*/  UISETP.NE.AND UP2, UPT, UR12, 0x1, UPT ;  /* 0x000000010c00788c */ /* 0x004fe4000bf45270 */
[----:B------:R-:W-:Y:S01]  /*1640*/  UISETP.NE.AND UP1, UPT, UR10, 0x1, UPT ;  /* 0x000000010a00788c */ /* 0x000fe2000bf25270 */
[----:B------:R-:W-:-:S02]  /*1650*/  UMOV UR6, UR7 ;  /* 0x0000000700067c82 */ /* 0x000fc40008000000 */
[----:B------:R-:W-:Y:S01]  /*1660*/  UMOV UR4, UR5 ;  /* 0x0000000500047c82 */ /* 0x000fe20008000000 */
[----:B------:R-:W-:Y:S02]  /*1670*/  USHF.R.U32.HI UR6, URZ, UR9, UR6 ;  /* 0x00000009ff067299 */ /* 0x000fe40008011606 */
[----:B---3--:R-:W-:Y:S02]  /*1680*/  USHF.R.U32.HI UR4, URZ, UR13, UR4 ;  /* 0x0000000dff047299 */ /* 0x008fe40008011604 */
[----:B------:R-:W-:Y:S02]  /*1690*/  USEL UR5, UR16, UR6, !UP2 ;  /* 0x0000000610057287 */ /* 0x000fe4000d000000 */
[----:B------:R-:W-:-:S04]  /*16a0*/  USEL UR4, UR20, UR4, !UP1 ;  /* 0x0000000414047287 */ /* 0x000fc8000c800000 */
[----:B------:R-:W-:Y:S02]  /*16b0*/  UIADD3 UR6, UPT, UPT, UR5, -UR4, URZ ;  /* 0x8000000405067290 */ /* 0x000fe4000fffe0ff */
[----:B------:R-:W-:Y:S02]  /*16c0*/  UIADD3 UR4, UPT, UPT, -UR5, UR4, URZ ;  /* 0x0000000405047290 */ /* 0x000fe4000fffe1ff */
[----:B------:R-:W-:Y:S02]  /*16d0*/  UIMAD UR20, UR6, UR10, UR20 ;  /* 0x0000000a061472a4 */ /* 0x000fe4000f8e0214 */
[----:B------:R-:W-:-:S12]  /*16e0*/  UIMAD UR16, UR4, UR12, UR16 ;  /* 0x0000000c041072a4 */ /* 0x000fd8000f8e0210 */
.L_x_20:
[----:B------:R-:W-:Y:S05]  /*16f0*/  BRA.U !UP5, `(.L_x_21) ;  /* 0x000000010d0c7547 */ /* 0x000fea000b800000 */
[----:B------:R-:W-:Y:S01]  /*1700*/  UCGABAR_WAIT ;  /* 0x0000000000007dc7 */ /* 0x000fe20008000000 */
[----:B------:R-:W-:Y:S01]  /*1710*/  CCTL.IVALL ;  /* 0x00000000ff00798f */ /* 0x000fe20002000000 */
[----:B------:R-:W-:Y:S05]  /*1720*/  BRA `(.L_x_22) ;  /* 0x0000000000047947 */ /* 0x000fea0003800000 */
.L_x_21:
[----:B------:R-:W-:Y:S06]  /*1730*/  BAR.SYNC.DEFER_BLOCKING 0x0 ;  /* 0x0000000000007b1d */ /* 0x000fec0000010000 */
.L_x_22:
[----:B------:R-:W-:Y:S05]  /*1740*/  BRA.U UP0, `(.L_x_23) ;  /* 0x0000001500907547 */ /* 0x000fea000b800000 */
[----:B------:R-:W1:Y:S01]  /*1750*/  LDCU UR6, c[0x0][0x38c] ;  /* 0x00007180ff0677ac */ /* 0x000e620008000800 */
[----:B------:R-:W2:Y:S01]  /*1760*/  S2UR UR8, SR_CgaCtaId ;  /* 0x00000000000879c3 */ /* 0x000ea20000008800 */
[----:B------:R-:W-:Y:S01]  /*1770*/  PLOP3.LUT P1, PT, PT, PT, UP3, 0x80, 0x8 ;  /* 0x000000000008781c */ /* 0x000fe20003f2f038 */
[----:B------:R-:W-:Y:S01]  /*1780*/  IMAD.MOV.U32 R12, RZ, RZ, 0x1 ;  /* 0x00000001ff0c7424 */ /* 0x000fe200078e00ff */
[----:B------:R-:W-:Y:S01]  /*1790*/  UMOV UR7, 0x400 ;  /* 0x0000040000077882 */ /* 0x000fe20000000000 */
[----:B------:R-:W-:Y:S01]  /*17a0*/  UISETP.NE.AND UP1, UPT, UR17, URZ, UPT ;  /* 0x000000ff1100728c */ /* 0x000fe2000bf25270 */
[----:B------:R-:W-:Y:S02]  /*17b0*/  ISETP.EQ.OR P2, PT, R0, RZ, P3 ;  /* 0x000000ff0000720c */ /* 0x000fe40001f42670 */
[----:B------:R-:W-:Y:S02]  /*17c0*/  CS2R R10, SRZ ;  /* 0x00000000000a7805 */ /* 0x000fe4000001ff00 */
[----:B------:R-:W-:Y:S01]  /*17d0*/  PLOP3.LUT P1, PT, P1, PT, PT, 0x8, 0x80 ;  /* 0x000000000080781c */ /* 0x000fe20000f2e170 */
[----:B------:R-:W-:Y:S01]  /*17e0*/  IMAD.MOV.U32 R9, RZ, RZ, RZ ;  /* 0x000000ffff097224 */ /* 0x000fe200078e00ff */
[----:B------:R-:W3:Y:S01]  /*17f0*/  LDCU UR40, c[0x0][0x370] ;  /* 0x00006e00ff2877ac */ /* 0x000ee20008000800 */
[----:B------:R-:W-:Y:S01]  /*1800*/  IMAD.MOV.U32 R8, RZ, RZ, 0x1 ;  /* 0x00000001ff087424 */ /* 0x000fe200078e00ff */
[----:B------:R-:W4:Y:S01]  /*1810*/  LDCU.64 UR26, c[0x0][0x348] ;  /* 0x00006900ff1a77ac */ /* 0x000f220008000a00 */
[----:B-1----:R-:W-:-:S02]  /*1820*/  UIADD3 UR5, UPT, UPT, UR6, 0x3f, URZ ;  /* 0x0000003f06057890 */ /* 0x002fc4000fffe0ff */
[----:B------:R-:W-:Y:S02]  /*1830*/  USHF.R.U32.HI UR45, URZ, 0x6, UR28 ;  /* 0x00000006ff2d7899 */ /* 0x000fe4000801161c */
[----:B------:R-:W-:Y:S02]  /*1840*/  USHF.R.S32.HI UR4, URZ, 0x1f, UR5 ;  /* 0x0000001fff047899 */ /* 0x000fe40008011405 */
[----:B------:R-:W-:Y:S02]  /*1850*/  UIADD3 UR46, UPT, UPT, UR6, 0x7e, URZ ;  /* 0x0000007e062e7890 */ /* 0x000fe4000fffe0ff */
[----:B------:R-:W-:Y:S02]  /*1860*/  ULEA.HI UR4, UR4, UR5, URZ, 0x6 ;  /* 0x0000000504047291 */ /* 0x000fe4000f8f30ff */
[----:B--2---:R-:W-:Y:S02]  /*1870*/  ULEA UR7, UR8, UR7, 0x18 ;  /* 0x0000000708077291 */ /* 0x004fe4000f8ec0ff */
[----:B------:R-:W-:-:S02]  /*1880*/  USHF.R.S32.HI UR43, URZ, 0x6, UR4 ;  /* 0x00000006ff2b7899 */ /* 0x000fc40008011404 */
[----:B------:R-:W-:Y:S02]  /*1890*/  UIADD3 UR4, UPT, UPT, UR6, -0x1, URZ ;  /* 0xffffffff06047890 */ /* 0x000fe4000fffe0ff */
[----:B------:R-:W-:Y:S02]  /*18a0*/  UISETP.LT.U32.AND UP0, UPT, UR43, 0xa, UPT ;  /* 0x0000000a2b00788c */ /* 0x000fe4000bf01070 */
[----:B------:R-:W-:Y:S02]  /*18b0*/  UISETP.GE.U32.AND UP2, UPT, UR4, -0x7f, UPT ;  /* 0xffffff810400788c */ /* 0x000fe4000bf46070 */
[----:B------:R-:W-:Y:S01]  /*18c0*/  USEL UR41, UR43, 0xa, UP0 ;  /* 0x0000000a2b297887 */ /* 0x000fe20008000000 */
[----:B------:R-:W1:Y:S03]  /*18d0*/  LDCU UR39, c[0x0][0x374] ;  /* 0x00006e80ff2777ac */ /* 0x000e660008000800 */
[----:B------:R-:W-:-:S02]  /*18e0*/  UIADD3 UR21, UPT, UPT, UR41, -0x1, URZ ;  /* 0xffffffff29157890 */ /* 0x000fc4000fffe0ff */
[----:B------:R-:W-:-:S03]  /*18f0*/  USEL UR24, UR48, 0x2, UP1 ;  /* 0x0000000230187887 */ /* 0x000fc60008800000 */
[----:B------:R-:W-:Y:S02]  /*1900*/  @UP2 UIADD3 UR21, UPT, UPT, UR41, URZ, URZ ;  /* 0x000000ff29152290 */ /* 0x000fe4000fffe0ff */
[----:B------:R-:W-:Y:S02]  /*1910*/  UIADD3 UR29, UPT, UPT, UR7, 0x6400, UR28 ;  /* 0x00006400071d7890 */ /* 0x000fe4000fffe01c */
[----:B------:R-:W-:Y:S02]  /*1920*/  UIADD3 UR44, UPT, UPT, UR43, -UR41, URZ ;  /* 0x800000292b2c7290 */ /* 0x000fe4000fffe0ff */
[----:B------:R-:W-:Y:S01]  /*1930*/  UIADD3 UR21, UPT, UPT, UR21, 0x1, URZ ;  /* 0x0000000115157890 */ /* 0x000fe2000fffe0ff */
[----:B---34-:R-:W-:-:S11]  /*1940*/  UMOV UR5, URZ ;  /* 0x000000ff00057c82 */ /* 0x018fd60008000000 */
.L_x_43:
[----:B------:R-:W2:Y:S02]  /*1950*/  S2UR UR4, SR_CgaCtaId ;  /* 0x00000000000479c3 */ /* 0x000ea40000008800 */
[----:B--2---:R-:W-:-:S09]  /*1960*/  UISETP.NE.AND UP0, UPT, UR4, URZ, UPT ;  /* 0x000000ff0400728c */ /* 0x004fd2000bf05270 */
[----:B-1----:R-:W-:Y:S05]  /*1970*/  BRA.U UP0, `(.L_x_24) ;  /* 0x0000000100287547 */ /* 0x002fea000b800000 */
[----:B------:R-:W-:Y:S02]  /*1980*/  LEA R0, R9, UR7, 0x3 ;  /* 0x0000000709007c11 */ /* 0x000fe4000f8e18ff */
[----:B------:R-:W-:-:S04]  /*1990*/  SHF.L.U32 R3, R8, 0x1f, RZ ;  /* 0x0000001f08037819 */ /* 0x000fc800000006ff */
[----:B------:R-:W2:Y:S02]  /*19a0*/  SYNCS.PHASECHK.TRANS64.TRYWAIT P0, [R0+URZ+0x160], R3 ;  /* 0x00016003000075a7 */ /* 0x000ea400080011ff */
[----:B--2---:R-:W-:Y:S05]  /*19b0*/  @!P0 BRA `(.L_x_25) ;  /* 0x00000080002c8947 */ /* 0x004fea0003800000 */
.L_x_139:
[----:B------:R3:W-:Y:S01]  /*19c0*/  SYNCS.ARRIVE.TRANS64.A1T0 RZ, [R0+URZ+0x150], RZ ;  /* 0x000150ff00ff79a7 */ /* 0x0007e200081000ff */
[----:B------:R-:W-:-:S05]  /*19d0*/  VIADD R9, R9, 0x1 ;  /* 0x0000000109097836 */ /* 0x000fca0000000000 */
[----:B------:R-:W-:-:S04]  /*19e0*/  ISETP.NE.AND P0, PT, R9, 0x2, PT ;  /* 0x000000020900780c */ /* 0x000fc80003f05270 */
[----:B--2---:R-:W-:Y:S02]  /*19f0*/  SEL R3, RZ, 0x1, P0 ;  /* 0x00000001ff037807 */ /* 0x004fe40000000000 */
[----:B------:R-:W-:Y:S02]  /*1a00*/  SEL R9, R9, RZ, P0 ;  /* 0x000000ff09097207 */ /* 0x000fe40000000000 */
[----:B------:R-:W-:-:S07]  /*1a10*/  LOP3.LUT R8, R8, R3, RZ, 0x3c, !PT ;  /* 0x0000000308087212 */ /* 0x000fce00078e3cff */
.L_x_24:
[----:B------:R-:W-:Y:S01]  /*1a20*/  ULEA UR4, UR5, UR7, 0x3 ;  /* 0x0000000705047291 */ /* 0x000fe2000f8e18ff */
[----:B---3--:R-:W-:Y:S01]  /*1a30*/  SHF.L.U32 R0, R12, 0x1f, RZ ;  /* 0x0000001f0c007819 */ /* 0x008fe200000006ff */
[----:B------:R-:W-:Y:S02]  /*1a40*/  UISETP.GE.U32.AND UP0, UPT, UR46, 0x7f, UPT ;  /* 0x0000007f2e00788c */ /* 0x000fe4000bf06070 */
[----:B------:R-:W-:Y:S02]  /*1a50*/  USHF.L.U32 UR11, UR20, 0x8, URZ ;  /* 0x00000008140b7899 */ /* 0x000fe400080006ff */
[----:B------:R-:W-:Y:S01]  /*1a60*/  ULEA UR35, UR16, UR45, 0x6 ;  /* 0x0000002d10237291 */ /* 0x000fe2000f8e30ff */
[----:B------:R-:W-:Y:S02]  /*1a70*/  UMOV UR13, URZ ;  /* 0x000000ff000d7c82 */ /* 0x000fe40008000000 */
[----:B------:R2:W3:Y:S02]  /*1a80*/  SYNCS.PHASECHK.TRANS64.TRYWAIT P0, [UR4+0x50], R0 ;  /* 0x00005000ff0075a7 */ /* 0x0004e40008001104 */
[----:B------:R-:W-:Y:S07]  /*1a90*/  BRA.U !UP0, `(.L_x_26) ;  /* 0x0000000108bc7547 */ /* 0x000fee000b800000 */
[----:B------:R-:W-:Y:S01]  /*1aa0*/  UMOV UR6, URZ ;  /* 0x000000ff00067c82 */ /* 0x000fe20008000000 */
[----:B------:R-:W-:-:S05]  /*1ab0*/  UMOV UR4, UR5 ;  /* 0x0000000500047c82 */ /* 0x000fca0008000000 */
.L_x_32:
[----:B------:R-:W-:Y:S01]  /*1ac0*/  ULEA UR33, UR4, UR7, 0x3 ;  /* 0x0000000704217291 */ /* 0x000fe2000f8e18ff */
[----:B---3--:R-:W-:Y:S01]  /*1ad0*/  @!P3 MOV R2, 0x5000 ;  /* 0x000050000002b802 */ /* 0x008fe20000000f00 */
[----:B-1-3--:R-:W-:Y:S10]  /*1ae0*/  @P0 BRA `(.L_x_27) ;  /* 0x00000000000c0947 */ /* 0x00aff40003800000 */
[----:B------:R-:W-:-:S04]  /*1af0*/  SHF.L.U32 R3, R12, 0x1f, RZ ;  /* 0x0000001f0c037819 */ /* 0x000fc800000006ff */
[----:B------:R-:W3:Y:S02]  /*1b00*/  SYNCS.PHASECHK.TRANS64.TRYWAIT P0, [UR33+0x50], R3 ;  /* 0x00005003ff0075a7 */ /* 0x000ee40008001121 */
[----:B---3--:R-:W-:Y:S05]  /*1b10*/  @!P0 BRA `(.L_x_28) ;  /* 0x0000007c00e88947 */ /* 0x008fea0003800000 */
.L_x_27:
[----:B------:R3:W-:Y:S01]  /*1b20*/  @!P3 SYNCS.ARRIVE.TRANS64 RZ, [UR33], R2 ;  /* 0x00000002ffffb9a7 */ /* 0x0007e20008000021 */
[----:B------:R-:W-:-:S04]  /*1b30*/  ULOP3.LUT UR5, UR24, 0x2, URZ, 0xfc, !UPT ;  /* 0x0000000218057892 */ /* 0x000fc8000f8efcff */
[----:B------:R-:W-:-:S09]  /*1b40*/  UISETP.NE.AND UP0, UPT, UR5, 0x2, UPT ;  /* 0x000000020500788c */ /* 0x000fd2000bf05270 */
[----:B------:R-:W-:Y:S05]  /*1b50*/  BRA.U UP0, `(.L_x_29) ;  /* 0x0000000100047547 */ /* 0x000fea000b800000 */
[----:B-1----:R-:W-:Y:S05]  /*1b60*/  BPT.TRAP 0x1 ;  /* 0x000000040000795c */ /* 0x002fea0000300000 */
.L_x_29:
[----:B------:R-:W-:Y:S04]  /*1b70*/  BSSY.RECONVERGENT B0, `(.L_x_30) ;  /* 0x0000003000007945 */ /* 0x000fe80003800200 */
[----:B------:R-:W-:Y:S05]  /*1b80*/  @P2 BRA `(.L_x_31) ;  /* 0x0000000000042947 */ /* 0x000fea0003800000 */
[----:B-1----:R-:W-:Y:S05]  /*1b90*/  BPT.TRAP 0x1 ;  /* 0x000000040000795c */ /* 0x002fea0000300000 */
.L_x_31:
[----:B-1----:R-:W-:Y:S05]  /*1ba0*/  BSYNC.RECONVERGENT B0 ;  /* 0x0000000000007941 */ /* 0x002fea0003800200 */
.L_x_30:
[----:B------:R-:W-:Y:S02]  /*1bb0*/  UIADD3 UR5, UPT, UPT, UR4, 0x1, URZ ;  /* 0x0000000104057890 */ /* 0x000fe4000fffe0ff */
[----:B------:R-:W-:Y:S02]  /*1bc0*/  ULEA UR32, UR4, UR28, 0xc ;  /* 0x0000001c04207291 */ /* 0x000fe4000f8e60ff */
[----:B------:R-:W-:Y:S02]  /*1bd0*/  UISETP.NE.AND UP0, UPT, UR5, 0xa, UPT ;  /* 0x0000000a0500788c */ /* 0x000fe4000bf05270 */
[----:B------:R-:W-:Y:S02]  /*1be0*/  UIADD3 UR16, UP1, UPT, UR26, 0x80, URZ ;  /* 0x000000801a107890 */ /* 0x000fe4000ff3e0ff */
[----:B------:R-:W-:Y:S02]  /*1bf0*/  USEL UR9, URZ, 0x1, UP0 ;  /* 0x00000001ff097887 */ /* 0x000fe40008000000 */
[----:B------:R-:W-:-:S02]  /*1c00*/  USEL UR5, UR5, URZ, UP0 ;  /* 0x000000ff05057287 */ /* 0x000fc40008000000 */
[----:B------:R-:W-:Y:S02]  /*1c10*/  UIADD3 UR14, UP0, UPT, UR26, 0x180, URZ ;  /* 0x000001801a0e7890 */ /* 0x000fe4000ff1e0ff */
[----:B------:R-:W-:Y:S01]  /*1c20*/  ULEA UR8, UR5, UR7, 0x3 ;  /* 0x0000000705087291 */ /* 0x000fe2000f8e18ff */
[----:B------:R-:W-:Y:S01]  /*1c30*/  LOP3.LUT R12, R12, UR9, RZ, 0x3c, !PT ;  /* 0x000000090c0c7c12 */ /* 0x000fe2000f8e3cff */
[----:B------:R-:W-:Y:S02]  /*1c40*/  USHF.L.U32 UR34, UR6, 0x6, URZ ;  /* 0x0000000606227899 */ /* 0x000fe400080006ff */
[----:B------:R-:W-:Y:S01]  /*1c50*/  UIADD3.X UR17, UPT, UPT, URZ, UR27, URZ, UP1, !UPT ;  /* 0x0000001bff117290 */ /* 0x000fe20008ffe4ff */
[----:B--2---:R-:W-:Y:S01]  /*1c60*/  SHF.L.U32 R0, R12, 0x1f, RZ ;  /* 0x0000001f0c007819 */ /* 0x004fe200000006ff */
[----:B------:R-:W-:Y:S02]  /*1c70*/  UIADD3 UR32, UPT, UPT, UR7, 0x6400, UR32 ;  /* 0x0000640007207890 */ /* 0x000fe4000fffe020 */
[----:B------:R-:W-:Y:S01]  /*1c80*/  UIADD3.X UR15, UPT, UPT, URZ, UR27, URZ, UP0, !UPT ;  /* 0x0000001bff0f7290 */ /* 0x000fe200087fe4ff */
[----:B------:R4:W1:Y:S01]  /*1c90*/  SYNCS.PHASECHK.TRANS64.TRYWAIT P0, [UR8+0x50], R0 ;  /* 0x00005000ff0075a7 */ /* 0x0008620008001108 */
[----:B------:R-:W-:Y:S01]  /*1ca0*/  ULEA UR8, UR4, UR7, 0xe ;  /* 0x0000000704087291 */ /* 0x000fe2000f8e70ff */
[----:B------:R-:W-:Y:S01]  /*1cb0*/  UMOV UR13, 0x30000 ;  /* 0x00030000000d7882 */ /* 0x000fe20000000000 */
[----:B------:R-:W-:-:S02]  /*1cc0*/  UMOV UR18, 0x0 ;  /* 0x0000000000127882 */ /* 0x000fc40000000000 */
[----:B------:R-:W-:Y:S01]  /*1cd0*/  UIADD3 UR8, UPT, UPT, UR8, 0x10400, URZ ;  /* 0x0001040008087890 */ /* 0x000fe2000fffe0ff */
[----:B------:R-:W-:Y:S01]  /*1ce0*/  UMOV UR19, 0x10000000 ;  /* 0x1000000000137882 */ /* 0x000fe20000000000 */
[----:B------:R-:W-:Y:S01]  /*1cf0*/  UMOV UR12, UR36 ;  /* 0x00000024000c7c82 */ /* 0x000fe20008000000 */
[----:B------:R-:W-:Y:S01]  /*1d00*/  UMOV UR9, UR33 ;  /* 0x0000002100097c82 */ /* 0x000fe20008000000 */
[----:B------:R-:W-:Y:S01]  /*1d10*/  UMOV UR10, UR34 ;  /* 0x00000022000a7c82 */ /* 0x000fe20008000000 */
[----:B------:R2:W-:Y:S01]  /*1d20*/  UTMALDG.3D.MULTICAST [UR32], [UR16], UR13, desc[UR18] ;  /* 0x00001220100073b4 */ /* 0x0005e2000801180d */
[----:B------:R-:W-:Y:S01]  /*1d30*/  UIADD3 UR6, UPT, UPT, UR6, 0x1, URZ ;  /* 0x0000000106067890 */ /* 0x000fe2000fffe0ff */
[----:B------:R-:W-:-:S03]  /*1d40*/  UMOV UR4, UR5 ;  /* 0x0000000500047c82 */ /* 0x000fc60008000000 */
[----:B------:R-:W-:Y:S01]  /*1d50*/  UISETP.NE.AND UP0, UPT, UR6, UR21, UPT ;  /* 0x000000150600728c */ /* 0x000fe2000bf05270 */
[----:B------:R4:W-:Y:S01]  /*1d60*/  UTMALDG.3D [UR8], [UR14], desc[UR18] ;  /* 0x000012080e0075b4 */ /* 0x0009e20008011000 */
[----:B--2---:R-:W-:-:S07]  /*1d70*/  UMOV UR13, UR21 ;  /* 0x00000015000d7c82 */ /* 0x004fce0008000000 */
[----:B----4-:R-:W-:Y:S05]  /*1d80*/  BRA.U UP0, `(.L_x_32) ;  /* 0xfffffffd004c7547 */ /* 0x010fea000b83ffff */
.L_x_26:
[----:B------:R-:W-:Y:S01]  /*1d90*/  ULEA UR4, UR5, UR7, 0x3 ;  /* 0x0000000705047291 */ /* 0x000fe2000f8e18ff */
[----:B--2---:R-:W-:Y:S01]  /*1da0*/  SHF.L.U32 R0, R12, 0x1f, RZ ;  /* 0x0000001f0c007819 */ /* 0x004fe200000006ff */
[----:B------:R-:W-:Y:S01]  /*1db0*/  @!P1 SYNCS.ARRIVE.TRANS64.A1T0 RZ, [UR7+0xe8], RZ ;  /* 0x0000e8ffffff99a7 */ /* 0x000fe20008100007 */
[----:B------:R-:W-:-:S06]  /*1dc0*/  UISETP.GT.AND UP0, UPT, UR43, UR41, UPT ;  /* 0x000000292b00728c */ /* 0x000fcc000bf04270 */
[----:B-1-3--:R1:W2:Y:S03]  /*1dd0*/  SYNCS.PHASECHK.TRANS64.TRYWAIT P0, [UR4+0x50], R0 ;  /* 0x00005000ff0075a7 */ /* 0x00a2a60008001104 */
[----:B------:R-:W-:Y:S05]  /*1de0*/  BRA.U !UP0, `(.L_x_33) ;  /* 0x0000000108bc7547 */ /* 0x000fea000b800000 */
[----:B------:R-:W-:Y:S01]  /*1df0*/  UIADD3 UR25, UPT, UPT, UR44, UR13, URZ ;  /* 0x0000000d2c197290 */ /* 0x000fe2000fffe0ff */
[----:B------:R-:W-:-:S11]  /*1e00*/  UMOV UR4, UR5 ;  /* 0x0000000500047c82 */ /* 0x000fd60008000000 */
.L_x_39:
[----:B------:R-:W-:Y:S01]  /*1e10*/  ULEA UR17, UR4, UR7, 0x3 ;  /* 0x0000000704117291 */ /* 0x000fe2000f8e18ff */
[----:B--2---:R-:W-:Y:S01]  /*1e20*/  @!P3 MOV R2, 0x5000 ;  /* 0x000050000002b802 */ /* 0x004fe20000000f00 */
[----:B--2-4-:R-:W-:Y:S10]  /*1e30*/  @P0 BRA `(.L_x_34) ;  /* 0x00000000000c0947 */ /* 0x014ff40003800000 */
[----:B------:R-:W-:-:S04]  /*1e40*/  SHF.L.U32 R3, R12, 0x1f, RZ ;  /* 0x0000001f0c037819 */ /* 0x000fc800000006ff */
[----:B------:R-:W2:Y:S02]  /*1e50*/  SYNCS.PHASECHK.TRANS64.TRYWAIT P0, [UR17+0x50], R3 ;  /* 0x00005003ff0075a7 */ /* 0x000ea40008001111 */
[----:B--2---:R-:W-:Y:S05]  /*1e60*/  @!P0 BRA `(.L_x_35) ;  /* 0x0000007c002c8947 */ /* 0x004fea0003800000 */
.L_x_34:
[----:B------:R2:W-:Y:S01]  /*1e70*/  @!P3 SYNCS.ARRIVE.TRANS64 RZ, [UR17], R2 ;  /* 0x00000002ffffb9a7 */ /* 0x0005e20008000011 */
[----:B------:R-:W-:-:S04]  /*1e80*/  ULOP3.LUT UR5, UR24, 0x2, URZ, 0xfc, !UPT ;  /* 0x0000000218057892 */ /* 0x000fc8000f8efcff */
[----:B------:R-:W-:-:S09]  /*1e90*/  UISETP.NE.AND UP0, UPT, UR5, 0x2, UPT ;  /* 0x000000020500788c */ /* 0x000fd2000bf05270 */
[----:B------:R-:W-:Y:S05]  /*1ea0*/  BRA.U UP0, `(.L_x_36) ;  /* 0x0000000100047547 */ /* 0x000fea000b800000 */
[----:B------:R-:W-:Y:S05]  /*1eb0*/  BPT.TRAP 0x1 ;  /* 0x000000040000795c */ /* 0x000fea0000300000 */
.L_x_36:
[----:B------:R-:W-:Y:S04]  /*1ec0*/  BSSY.RECONVERGENT B0, `(.L_x_37) ;  /* 0x0000003000007945 */ /* 0x000fe80003800200 */
[----:B------:R-:W-:Y:S05]  /*1ed0*/  @P2 BRA `(.L_x_38) ;  /* 0x0000000000042947 */ /* 0x000fea0003800000 */
[----:B------:R-:W-:Y:S05]  /*1ee0*/  BPT.TRAP 0x1 ;  /* 0x000000040000795c */ /* 0x000fea0000300000 */
.L_x_38:
[----:B------:R-:W-:Y:S05]  /*1ef0*/  BSYNC.RECONVERGENT B0 ;  /* 0x0000000000007941 */ /* 0x000fea0003800200 */
.L_x_37:
[----:B------:R-:W-:Y:S02]  /*1f00*/  UIADD3 UR5, UPT, UPT, UR4, 0x1, URZ ;  /* 0x0000000104057890 */ /* 0x000fe4000fffe0ff */
[----:B------:R-:W-:Y:S02]  /*1f10*/  UIADD3 UR14, UP1, UPT, UR26, 0x80, URZ ;  /* 0x000000801a0e7890 */ /* 0x000fe4000ff3e0ff */
[----:B------:R-:W-:Y:S02]  /*1f20*/  UISETP.NE.AND UP0, UPT, UR5, 0xa, UPT ;  /* 0x0000000a0500788c */ /* 0x000fe4000bf05270 */
[----:B------:R-:W-:Y:S02]  /*1f30*/  USHF.L.U32 UR18, UR13, 0x6, URZ ;  /* 0x000000060d127899 */ /* 0x000fe400080006ff */
[----:B------:R-:W-:Y:S02]  /*1f40*/  USEL UR8, URZ, 0x1, UP0 ;  /* 0x00000001ff087887 */ /* 0x000fe40008000000 */
[----:B------:R-:W-:-:S02]  /*1f50*/  USEL UR5, UR5, URZ, UP0 ;  /* 0x000000ff05057287 */ /* 0x000fc40008000000 */
[----:B------:R-:W-:Y:S02]  /*1f60*/  UIADD3 UR22, UP0, UPT, UR26, 0x180, URZ ;  /* 0x000001801a167890 */ /* 0x000fe4000ff1e0ff */
[----:B------:R-:W-:Y:S01]  /*1f70*/  LOP3.LUT R12, R12, UR8, RZ, 0x3c, !PT ;  /* 0x000000080c0c7c12 */ /* 0x000fe2000f8e3cff */
[----:B------:R-:W-:Y:S02]  /*1f80*/  ULEA UR6, UR5, UR7, 0x3 ;  /* 0x0000000705067291 */ /* 0x000fe4000f8e18ff */
[----:B------:R-:W-:Y:S01]  /*1f90*/  ULEA UR8, UR4, UR7, 0xe ;  /* 0x0000000704087291 */ /* 0x000fe2000f8e70ff */
[----:B-1----:R-:W-:Y:S01]  /*1fa0*/  SHF.L.U32 R0, R12, 0x1f, RZ ;  /* 0x0000001f0c007819 */ /* 0x002fe200000006ff */
[----:B------:R-:W-:Y:S02]  /*1fb0*/  ULEA UR16, UR4, UR29, 0xc ;  /* 0x0000001d04107291 */ /* 0x000fe4000f8e60ff */
[----:B------:R-:W-:Y:S02]  /*1fc0*/  UIADD3.X UR15, UPT, UPT, URZ, UR27, URZ, UP1, !UPT ;  /* 0x0000001bff0f7290 */ /* 0x000fe40008ffe4ff */
[----:B------:R-:W-:Y:S01]  /*1fd0*/  UIADD3 UR8, UPT, UPT, UR8, 0x10400, URZ ;  /* 0x0001040008087890 */ /* 0x000fe2000fffe0ff */
[----:B------:R3:W4:Y:S01]  /*1fe0*/  SYNCS.PHASECHK.TRANS64.TRYWAIT P0, [UR6+0x50], R0 ;  /* 0x00005000ff0075a7 */ /* 0x0007220008001106 */
[----:B------:R-:W-:Y:S01]  /*1ff0*/  UIADD3.X UR23, UPT, UPT, URZ, UR27, URZ, UP0, !UPT ;  /* 0x0000001bff177290 */ /* 0x000fe200087fe4ff */
[----:B------:R-:W-:Y:S01]  /*2000*/  UMOV UR6, 0x30000 ;  /* 0x0003000000067882 */ /* 0x000fe20000000000 */
[----:B------:R-:W-:Y:S01]  /*2010*/  UMOV UR30, 0x0 ;  /* 0x00000000001e7882 */ /* 0x000fe20000000000 */
[----:B------:R-:W-:Y:S01]  /*2020*/  UMOV UR31, 0x10000000 ;  /* 0x10000000001f7882 */ /* 0x000fe20000000000 */
[----:B------:R-:W-:Y:S01]  /*2030*/  UMOV UR19, UR35 ;  /* 0x0000002300137c82 */ /* 0x000fe20008000000 */
[----:B------:R-:W-:Y:S01]  /*2040*/  UMOV UR20, UR36 ;  /* 0x0000002400147c82 */ /* 0x000fe20008000000 */
[----:B------:R-:W-:Y:S01]  /*2050*/  UMOV UR12, UR36 ;  /* 0x00000024000c7c82 */ /* 0x000fe20008000000 */
[----:B------:R-:W-:Y:S01]  /*2060*/  UMOV UR9, UR17 ;  /* 0x0000001100097c82 */ /* 0x000fe20008000000 */
[----:B------:R-:W-:Y:S01]  /*2070*/  UMOV UR10, UR18 ;  /* 0x00000012000a7c82 */ /* 0x000fe20008000000 */
[----:B------:R3:W-:Y:S01]  /*2080*/  UTMALDG.3D.MULTICAST [UR16], [UR14], UR6, desc[UR30] ;  /* 0x00001e100e0073b4 */ /* 0x0007e20008011806 */
[----:B------:R-:W-:Y:S01]  /*2090*/  UIADD3 UR13, UPT, UPT, UR13, 0x1, URZ ;  /* 0x000000010d0d7890 */ /* 0x000fe2000fffe0ff */
[----:B------:R-:W-:-:S03]  /*20a0*/  UMOV UR4, UR5 ;  /* 0x0000000500047c82 */ /* 0x000fc60008000000 */
[----:B------:R-:W-:Y:S01]  /*20b0*/  UISETP.NE.AND UP0, UPT, UR13, UR25, UPT ;  /* 0x000000190d00728c */ /* 0x000fe2000bf05270 */
[----:B------:R3:W-:Y:S08]  /*20c0*/  UTMALDG.3D [UR8], [UR22], desc[UR30] ;  /* 0x00001e08160075b4 */ /* 0x0007f00008011000 */
[----:B---3--:R-:W-:Y:S05]  /*20d0*/  BRA.U UP0, `(.L_x_39) ;  /* 0xfffffffd004c7547 */ /* 0x008fea000b83ffff */
.L_x_33:
[C---:B------:R-:W-:Y:S01]  /*20e0*/  LEA R3, R11.reuse, UR7, 0x3 ;  /* 0x000000070b037c11 */ /* 0x040fe2000f8e18ff */
[----:B------:R-:W-:Y:S01]  /*20f0*/  NOP ;  /* 0x0000000000007918 */ /* 0x000fe20000000000 */
[----:B-1----:R-:W-:Y:S02]  /*2100*/  SHF.L.U32 R0, R10, 0x1f, RZ ;  /* 0x0000001f0a007819 */ /* 0x002fe400000006ff */
[----:B------:R-:W-:Y:S02]  /*2110*/  LEA R5, R11, UR7, 0x4 ;  /* 0x000000070b057c11 */ /* 0x000fe4000f8e20ff */
[----:B--2-4-:R-:W1:Y:S02]  /*2120*/  SYNCS.PHASECHK.TRANS64.TRYWAIT P0, [R3+URZ+0xf0], R0 ;  /* 0x0000f000030075a7 */ /* 0x014e6400080011ff */
[----:B-1----:R-:W-:Y:S05]  /*2130*/  @!P0 BRA `(.L_x_40) ;  /* 0x0000007800908947 */ /* 0x002fea0003800000 */
.L_x_142:
[----:B------:R-:W2:Y:S01]  /*2140*/  LDS.128 R4, [R5+0x180] ;  /* 0x0001800005047984 */ /* 0x000ea20000000c00 */
[----:B------:R-:W-:Y:S01]  /*2150*/  UISETP.GE.AND UP0, UPT, UR42, 0x1, UPT ;  /* 0x000000012a00788c */ /* 0x000fe2000bf06270 */
[----:B------:R-:W-:Y:S01]  /*2160*/  @!PT LDS RZ, [RZ] ;  /* 0x00000000fffff984 */ /* 0x000fe20000000800 */
[----:B------:R-:W-:Y:S01]  /*2170*/  @!PT LDS RZ, [RZ] ;  /* 0x00000000fffff984 */ /* 0x000fe20000000800 */
[----:B------:R-:W-:Y:S01]  /*2180*/  @!PT LDS RZ, [RZ] ;  /* 0x00000000fffff984 */ /* 0x000fe20000000800 */
[----:B------:R-:W-:Y:S01]  /*2190*/  @!PT LDS RZ, [RZ] ;  /* 0x00000000fffff984 */ /* 0x000fe20000000800 */
[----:B------:R3:W-:Y:S06]  /*21a0*/  MEMBAR.ALL.CTA ;  /* 0x0000000000007992 */ /* 0x0007ec0000008000 */
[----:B---3--:R-:W3:Y:S01]  /*21b0*/  FENCE.VIEW.ASYNC.S ;  /* 0x00000000000073c6 */ /* 0x008ee20000000000 */
[----:B--2---:R-:W-:-:S13]  /*21c0*/  LOP3.LUT P0, RZ, R6, 0x1, RZ, 0xc0, !PT ;  /* 0x0000000106ff7812 */ /* 0x004fda000780c0ff */
[----:B---3--:R-:W-:Y:S01]  /*21d0*/  VOTEU.ANY UP1, P0 ;  /* 0x0000000000ff7886 */ /* 0x008fe20000020100 */
[----:B------:R-:W-:-:S13]  /*21e0*/  PLOP3.LUT P0, PT, PT, PT, UP1, 0x80, 0x8 ;  /* 0x000000000008781c */ /* 0x000fda0003f0f018 */
[----:B-1----:R-:W-:Y:S02]  /*21f0*/  @P0 LOP3.LUT R0, R5, 0xffff, RZ, 0xc0, !PT ;  /* 0x0000ffff05000812 */ /* 0x002fe400078ec0ff */
[----:B------:R-:W-:Y:S02]  /*2200*/  @P0 MOV R2, R4 ;  /* 0x0000000400020202 */ /* 0x000fe40000000f00 */
[----:B------:R-:W-:Y:S01]  /*2210*/  @P0 R2UR UR6, R0 ;  /* 0x00000000000602ca */ /* 0x000fe200000e0000 */
[----:B------:R-:W-:Y:S01]  /*2220*/  VIADD R0, R3, 0x100 ;  /* 0x0000010003007836 */ /* 0x000fe20000000000 */
[----:B------:R-:W-:Y:S02]  /*2230*/  @P0 SHF.R.U32.HI R4, RZ, 0x10, R5 ;  /* 0x00000010ff040819 */ /* 0x000fe40000011605 */
[----:B------:R-:W-:Y:S02]  /*2240*/  @P0 R2UR UR8, R2 ;  /* 0x00000000020802ca */ /* 0x000fe400000e0000 */
[----:B------:R-:W-:-:S02]  /*2250*/  PRMT R0, RZ, 0x654, R0 ;  /* 0x00000654ff007816 */ /* 0x000fc40000000000 */
[----:B------:R-:W-:Y:S02]  /*2260*/  @P0 R2UR UR4, R4 ;  /* 0x00000000040402ca */ /* 0x000fe400000e0000 */
[----:B------:R1:W-:Y:S03]  /*2270*/  SYNCS.ARRIVE.TRANS64.RED.A1T0 RZ, [R0+URZ], RZ ;  /* 0x000000ff00ff79a7 */ /* 0x0003e600081004ff */
[----:B------:R-:W-:-:S04]  /*2280*/  @UP1 UMOV UR37, UR6 ;  /* 0x0000000600251c82 */ /* 0x000fc80008000000 */
[----:B------:R-:W-:-:S04]  /*2290*/  @UP1 UMOV UR38, UR8 ;  /* 0x0000000800261c82 */ /* 0x000fc80008000000 */
[----:B------:R-:W-:Y:S01]  /*22a0*/  @UP1 UMOV UR36, UR4 ;  /* 0x0000000400241c82 */ /* 0x000fe20008000000 */
[----:B------:R-:W-:Y:S05]  /*22b0*/  BRA.U !UP0, `(.L_x_41) ;  /* 0x0000000108d47547 */ /* 0x000fea000b800000 */
[----:B------:R-:W2:Y:S01]  /*22c0*/  LDCU.128 UR12, c[0x0][0xb10] ;  /* 0x00016200ff0c77ac */ /* 0x000ea20008000c00 */
[----:B------:R-:W3:Y:S01]  /*22d0*/  LDCU UR25, c[0x0][0xb20] ;  /* 0x00016400ff1977ac */ /* 0x000ee20008000800 */
[----:B------:R-:W4:Y:S01]  /*22e0*/  LDCU UR20, c[0x0][0xb0c] ;  /* 0x00016180ff1477ac */ /* 0x000f220008000800 */
[----:B------:R-:W1:Y:S01]  /*22f0*/  LDCU.64 UR10, c[0x0][0xb28] ;  /* 0x00016500ff0a77ac */ /* 0x000e620008000a00 */
[----:B------:R-:W-:Y:S02]  /*2300*/  UISETP.NE.AND UP3, UPT, UR42, 0x1, UPT ;  /* 0x000000012a00788c */ /* 0x000fe4000bf65270 */
[----:B--2---:R-:W-:Y:S02]  /*2310*/  UIMAD.WIDE.U32 UR16, UR39, UR15, URZ ;  /* 0x0000000f271072a5 */ /* 0x004fe4000f8e00ff */
[----:B------:R-:W-:Y:S02]  /*2320*/  UIMAD.WIDE.U32 UR8, UR40, UR12, URZ ;  /* 0x0000000c280872a5 */ /* 0x000fe4000f8e00ff */
[----:B------:R-:W-:-:S02]  /*2330*/  UISETP.NE.AND UP0, UPT, UR14, 0x1, UPT ;  /* 0x000000010e00788c */ /* 0x000fc4000bf05270 */
[----:B------:R-:W-:Y:S01]  /*2340*/  UIMAD.WIDE.U32 UR22, UR37, UR15, URZ ;  /* 0x0000000f251672a5 */ /* 0x000fe2000f8e00ff */
[----:B------:R-:W-:Y:S02]  /*2350*/  UMOV UR16, UR17 ;  /* 0x0000001100107c82 */ /* 0x000fe40008000000 */
[----:B------:R-:W-:Y:S01]  /*2360*/  UMOV UR8, UR9 ;  /* 0x0000000900087c82 */ /* 0x000fe20008000000 */
[----:B---3--:R-:W-:Y:S02]  /*2370*/  USHF.R.U32.HI UR16, URZ, UR25, UR16 ;  /* 0x00000019ff107299 */ /* 0x008fe40008011610 */
[----:B----4-:R-:W-:Y:S02]  /*2380*/  UISETP.NE.AND UP2, UPT, UR20, 0x1, UPT ;  /* 0x000000011400788c */ /* 0x010fe4000bf45270 */
[----:B------:R-:W-:Y:S02]  /*2390*/  USHF.R.U32.HI UR8, URZ, UR13, UR8 ;  /* 0x0000000dff087299 */ /* 0x000fe40008011608 */
[----:B------:R-:W-:-:S02]  /*23a0*/  USEL UR6, UR39, UR16, !UP0 ;  /* 0x0000001027067287 */ /* 0x000fc4000c000000 */
[----:B------:R-:W-:Y:S02]  /*23b0*/  USEL UR8, UR40, UR8, !UP2 ;  /* 0x0000000828087287 */ /* 0x000fe4000d000000 */
[----:B-1----:R-:W-:Y:S01]  /*23c0*/  UIMAD.WIDE.U32 UR16, UR6, UR10, URZ ;  /* 0x0000000a061072a5 */ /* 0x002fe2000f8e00ff */
[----:B------:R-:W-:Y:S01]  /*23d0*/  UMOV UR4, UR23 ;  /* 0x0000001700047c82 */ /* 0x000fe20008000000 */
[----:B------:R-:W-:Y:S02]  /*23e0*/  UIMAD.WIDE.U32 UR18, UR38, UR12, URZ ;  /* 0x0000000c261272a5 */ /* 0x000fe4000f8e00ff */
[----:B------:R-:W-:-:S03]  /*23f0*/  UIMAD.WIDE.U32 UR22, UR8, UR10, URZ ;  /* 0x0000000a081672a5 */ /* 0x000fc6000f8e00ff */
[----:B------:R-:W-:Y:S01]  /*2400*/  UMOV UR16, UR17 ;  /* 0x0000001100107c82 */ /* 0x000fe20008000000 */
[----:B------:R-:W-:Y:S02]  /*2410*/  USHF.R.U32.HI UR4, URZ, UR25, UR4 ;  /* 0x00000019ff047299 */ /* 0x000fe40008011604 */
[----:B------:R-:W-:Y:S01]  /*2420*/  @UP3 USHF.R.U32.HI UR6, URZ, UR11, UR16 ;  /* 0x0000000bff063299 */ /* 0x000fe20008011610 */
[----:B------:R-:W-:Y:S01]  /*2430*/  UMOV UR18, UR19 ;  /* 0x0000001300127c82 */ /* 0x000fe20008000000 */
[----:B------:R-:W-:Y:S01]  /*2440*/  UMOV UR22, UR23 ;  /* 0x0000001700167c82 */ /* 0x000fe20008000000 */
[----:B------:R-:W-:Y:S02]  /*2450*/  USHF.R.U32.HI UR13, URZ, UR13, UR18 ;  /* 0x0000000dff0d7299 */ /* 0x000fe40008011612 */
[----:B------:R-:W-:Y:S02]  /*2460*/  USEL UR4, UR37, UR4, !UP0 ;  /* 0x0000000425047287 */ /* 0x000fe4000c000000 */
[----:B------:R-:W-:-:S02]  /*2470*/  @UP3 USHF.R.U32.HI UR8, URZ, UR11, UR22 ;  /* 0x0000000bff083299 */ /* 0x000fc40008011616 */
[----:B------:R-:W-:Y:S02]  /*2480*/  UIMAD UR9, UR42, UR6, URZ ;  /* 0x000000062a0972a4 */ /* 0x000fe4000f8e02ff */
[----:B------:R-:W-:Y:S02]  /*2490*/  USEL UR6, UR38, UR13, !UP2 ;  /* 0x0000000d26067287 */ /* 0x000fe4000d000000 */
[----:B------:R-:W-:Y:S02]  /*24a0*/  UIMAD UR12, UR42, UR8, URZ ;  /* 0x000000082a0c72a4 */ /* 0x000fe4000f8e02ff */
[----:B------:R-:W-:Y:S02]  /*24b0*/  UISETP.GE.AND UP0, UPT, UR4, UR9, UPT ;  /* 0x000000090400728c */ /* 0x000fe4000bf06270 */
[----:B------:R-:W-:Y:S02]  /*24c0*/  UIMAD.WIDE.U32 UR16, UR4, UR10, URZ ;  /* 0x0000000a041072a5 */ /* 0x000fe4000f8e00ff */
[----:B------:R-:W-:-:S02]  /*24d0*/  UISETP.GE.OR UP0, UPT, UR6, UR12, UP0 ;  /* 0x0000000c0600728c */ /* 0x000fc40008706670 */
        /* <DEDUP_REMOVED lines=19> */
.L_x_41:
[----:B------:R-:W2:Y:S02]  /*2610*/  LDCU UR4, c[0x0][0xb30] ;  /* 0x00016600ff0477ac */ /* 0x000ea40008000800 */
[----:B--2---:R-:W-:-:S09]  /*2620*/  UISETP.NE.AND UP0, UPT, UR4, 0x1, UPT ;  /* 0x000000010400788c */ /* 0x004fd2000bf05270 */
[----:B------:R-:W-:Y:S05]  /*2630*/  BRA.U UP0, `(.L_x_42) ;  /* 0x0000000100447547 */ /* 0x000fea000b800000 */
[----:B------:R-:W2:Y:S01]  /*2640*/  LDCU.128 UR12, c[0x0][0xb10] ;  /* 0x00016200ff0c77ac */ /* 0x000ea20008000c00 */
[----:B------:R-:W3:Y:S01]  /*2650*/  LDCU UR16, c[0x0][0xb0c] ;  /* 0x00016180ff1077ac */ /* 0x000ee20008000800 */
[----:B------:R-:W4:Y:S01]  /*2660*/  LDCU UR17, c[0x0][0xb20] ;  /* 0x00016400ff1177ac */ /* 0x000f220008000800 */
[----:B--2---:R-:W-:Y:S02]  /*2670*/  UIMAD.WIDE.U32 UR10, UR38, UR12, URZ ;  /* 0x0000000c260a72a5 */ /* 0x004fe4000f8e00ff */
[----:B------:R-:W-:Y:S02]  /*2680*/  UIMAD.WIDE.U32 UR8, UR37, UR15, URZ ;  /* 0x0000000f250872a5 */ /* 0x000fe4000f8e00ff */
[----:B---3--:R-:W-:Y:S02]  /*2690*/  UISETP.NE.AND UP2, UPT, UR16, 0x1, UPT ;  /* 0x000000011000788c */ /* 0x008fe4000bf45270 */
[----:B------:R-:W-:Y:S01]  /*26a0*/  UISETP.NE.AND UP0, UPT, UR14, 0x1, UPT ;  /* 0x000000010e00788c */ /* 0x000fe2000bf05270 */
[----:B------:R-:W-:-:S02]  /*26b0*/  UMOV UR6, UR11 ;  /* 0x0000000b00067c82 */ /* 0x000fc40008000000 */
[----:B------:R-:W-:Y:S01]  /*26c0*/  UMOV UR4, UR9 ;  /* 0x0000000900047c82 */ /* 0x000fe20008000000 */
[----:B------:R-:W-:Y:S02]  /*26d0*/  USHF.R.U32.HI UR6, URZ, UR13, UR6 ;  /* 0x0000000dff067299 */ /* 0x000fe40008011606 */
[----:B----4-:R-:W-:Y:S02]  /*26e0*/  USHF.R.U32.HI UR4, URZ, UR17, UR4 ;  /* 0x00000011ff047299 */ /* 0x010fe40008011604 */
[----:B------:R-:W-:Y:S02]  /*26f0*/  USEL UR6, UR38, UR6, !UP2 ;  /* 0x0000000626067287 */ /* 0x000fe4000d000000 */
[----:B------:R-:W-:-:S04]  /*2700*/  USEL UR4, UR37, UR4, !UP0 ;  /* 0x0000000425047287 */ /* 0x000fc8000c000000 */
[----:B------:R-:W-:Y:S02]  /*2710*/  UIADD3 UR8, UPT, UPT, UR6, -UR4, URZ ;  /* 0x8000000406087290 */ /* 0x000fe4000fffe0ff */
[----:B------:R-:W-:Y:S02]  /*2720*/  UIADD3 UR4, UPT, UPT, -UR6, UR4, URZ ;  /* 0x0000000406047290 */ /* 0x000fe4000fffe1ff */
[----:B------:R-:W-:Y:S02]  /*2730*/  UIMAD UR37, UR8, UR14, UR37 ;  /* 0x0000000e082572a4 */ /* 0x000fe4000f8e0225 */
[----:B------:R-:W-:-:S12]  /*2740*/  UIMAD UR38, UR4, UR16, UR38 ;  /* 0x00000010042672a4 */ /* 0x000fd8000f8e0226 */
.L_x_42:
[----:B------:R-:W-:Y:S01]  /*2750*/  VIADD R11, R11, 0x1 ;  /* 0x000000010b0b7836 */ /* 0x000fe20000000000 */
[----:B------:R-:W-:Y:S01]  /*2760*/  R2UR UR4, R87 ;  /* 0x00000000570472ca */ /* 0x000fe200000e0000 */
[----:B------:R-:W-:Y:S01]  /*2770*/  UIADD3 UR20, UPT, UPT, UR37, UR59, URZ ;  /* 0x0000003b25147290 */ /* 0x000fe2000fffe0ff */
[----:B------:R-:W-:Y:S02]  /*2780*/  PLOP3.LUT P1, PT, PT, PT, PT, 0x80, 0x8 ;  /* 0x000000000008781c */ /* 0x000fe40003f2f070 */
[----:B------:R-:W-:-:S04]  /*2790*/  ISETP.NE.AND P0, PT, R11, 0x2, PT ;  /* 0x000000020b00780c */ /* 0x000fc80003f05270 */
[----:B------:R-:W-:Y:S02]  /*27a0*/  SEL R3, RZ, 0x1, P0 ;  /* 0x00000001ff037807 */ /* 0x000fe40000000000 */
[----:B------:R-:W-:Y:S02]  /*27b0*/  SEL R11, R11, RZ, P0 ;  /* 0x000000ff0b0b7207 */ /* 0x000fe40000000000 */
[----:B------:R-:W-:Y:S01]  /*27c0*/  LOP3.LUT R10, R10, R3, RZ, 0x3c, !PT ;  /* 0x000000030a0a7212 */ /* 0x000fe200078e3cff */
[----:B------:R-:W-:Y:S01]  /*27d0*/  UIADD3 UR16, UPT, UPT, UR38, UR4, URZ ;  /* 0x0000000426107290 */ /* 0x000fe2000fffe0ff */
[----:B------:R-:W-:Y:S11]  /*27e0*/  BRA.U UP1, `(.L_x_43) ;  /* 0xfffffff101587547 */ /* 0x000ff6000b83ffff */
[----:B------:R-:W-:Y:S01]  /*27f0*/  UIADD3 UR7, UPT, UPT, UR7, 0x50, URZ ;  /* 0x0000005007077890 */ /* 0x000fe2000fffe0ff */
[----:B------:R-:W-:-:S03]  /*2800*/  SHF.L.U32 R3, R12, 0x1f, RZ ;  /* 0x0000001f0c037819 */ /* 0x000fc600000006ff */
[----:B------:R-:W-:-:S09]  /*2810*/  ULEA UR4, UR5, UR7, 0x3 ;  /* 0x0000000705047291 */ /* 0x000fd2000f8e18ff */
[----:B------:R-:W2:Y:S02]  /*2820*/  SYNCS.PHASECHK.TRANS64.TRYWAIT P0, [UR4], R3 ;  /* 0x00000003ff0075a7 */ /* 0x000ea40008001104 */
[----:B--2---:R-:W-:Y:S05]  /*2830*/  @!P0 BRA `(.L_x_44) ;  /* 0x0000007000e48947 */ /* 0x004fea0003800000 */
.L_x_144:
[----:B------:R-:W-:-:S04]  /*2840*/  UIADD3 UR4, UPT, UPT, UR5, 0x1, URZ ;  /* 0x0000000105047890 */ /* 0x000fc8000fffe0ff */
[----:B------:R-:W-:-:S04]  /*2850*/  UISETP.NE.AND UP0, UPT, UR4, 0xa, UPT ;  /* 0x0000000a0400788c */ /* 0x000fc8000bf05270 */
[----:B------:R-:W-:Y:S02]  /*2860*/  USEL UR6, URZ, 0x1, UP0 ;  /* 0x00000001ff067887 */ /* 0x000fe40008000000 */
[----:B------:R-:W-:-:S04]  /*2870*/  USEL UR4, UR4, URZ, UP0 ;  /* 0x000000ff04047287 */ /* 0x000fc80008000000 */
[----:B------:R-:W-:Y:S01]  /*2880*/  ULEA UR5, UR4, UR7, 0x3 ;  /* 0x0000000704057291 */ /* 0x000fe2000f8e18ff */
[----:B------:R-:W-:-:S04]  /*2890*/  LOP3.LUT R2, R12, UR6, RZ, 0x3c, !PT ;  /* 0x000000060c027c12 */ /* 0x000fc8000f8e3cff */
[----:B-1----:R-:W-:-:S04]  /*28a0*/  SHF.L.U32 R3, R2, 0x1f, RZ ;  /* 0x0000001f02037819 */ /* 0x002fc800000006ff */
[----:B------:R-:W1:Y:S02]  /*28b0*/  SYNCS.PHASECHK.TRANS64.TRYWAIT P0, [UR5], R3 ;  /* 0x00000003ff0075a7 */ /* 0x000e640008001105 */
[----:B-1----:R-:W-:Y:S05]  /*28c0*/  @!P0 BRA `(.L_x_45) ;  /* 0x0000007000d88947 */ /* 0x002fea0003800000 */
.L_x_146:
        /* <DEDUP_REMOVED lines=9> */
.L_x_148:
        /* <DEDUP_REMOVED lines=9> */
.L_x_150:
        /* <DEDUP_REMOVED lines=9> */
.L_x_152:
        /* <DEDUP_REMOVED lines=9> */
.L_x_154:
        /* <DEDUP_REMOVED lines=9> */
.L_x_156:
        /* <DEDUP_REMOVED lines=9> */
.L_x_158:
        /* <DEDUP_REMOVED lines=9> */
.L_x_160:
[----:B------:R-:W-:-:S04]  /*2cc0*/  UIADD3 UR4, UPT, UPT, UR4, 0x1, URZ ;  /* 0x0000000104047890 */ /* 0x000fc8000fffe0ff */
[----:B------:R-:W-:-:S04]  /*2cd0*/  UISETP.NE.AND UP0, UPT, UR4, 0xa, UPT ;  /* 0x0000000a0400788c */ /* 0x000fc8000bf05270 */
[----:B------:R-:W-:Y:S02]  /*2ce0*/  USEL UR5, URZ, 0x1, UP0 ;  /* 0x00000001ff057887 */ /* 0x000fe40008000000 */
[----:B------:R-:W-:-:S04]  /*2cf0*/  USEL UR4, UR4, URZ, UP0 ;  /* 0x000000ff04047287 */ /* 0x000fc80008000000 */
[----:B------:R-:W-:Y:S01]  /*2d00*/  ULEA UR4, UR4, UR7, 0x3 ;  /* 0x0000000704047291 */ /* 0x000fe2000f8e18ff */
[----:B-1----:R-:W-:-:S04]  /*2d10*/  LOP3.LUT R3, R2, UR5, RZ, 0x3c, !PT ;  /* 0x0000000502037c12 */ /* 0x002fc8000f8e3cff */
[----:B------:R-:W-:Y:S01]  /*2d20*/  SHF.L.U32 R3, R3, 0x1f, RZ ;  /* 0x0000001f03037819 */ /* 0x000fe200000006ff */
[----:B------:R-:W-:-:S07]  /*2d30*/  IMAD.U32 R0, RZ, RZ, UR4 ;  /* 0x00000004ff007e24 */ /* 0x000fce000f8e00ff */
.L_x_53:
[----:B-1----:R1:W2:Y:S02]  /*2d40*/  SYNCS.PHASECHK.TRANS64.TRYWAIT P0, [R0+URZ], R3 ;  /* 0x00000003000075a7 */ /* 0x0022a400080011ff */
[----:B--2---:R-:W-:Y:S05]  /*2d50*/  @!P0 NANOSLEEP.SYNCS 0x989680 ;  /* 0x009896800000895d */ /* 0x004fea0003900000 */
[----:B------:R-:W2:Y:S02]  /*2d60*/  @!P0 SYNCS.PHASECHK.TRANS64 P0, [R0+URZ], R3 ;  /* 0x00000003000085a7 */ /* 0x000ea400080010ff */
[----:B--2---:R-:W-:Y:S05]  /*2d70*/  @P0 EXIT ;  /* 0x000000000000094d */ /* 0x004fea0003800000 */
[----:B------:R-:W-:Y:S05]  /*2d80*/  BRA `(.L_x_53) ;  /* 0xfffffffc00ec7947 */ /* 0x000fea000383ffff */
.L_x_23:
[----:B------:R-:W1:Y:S02]  /*2d90*/  S2UR UR4, SR_CgaCtaId ;  /* 0x00000000000479c3 */ /* 0x000e640000008800 */
[----:B-1----:R-:W-:-:S04]  /*2da0*/  UISETP.NE.AND UP0, UPT, UR4, URZ, UPT ;  /* 0x000000ff0400728c */ /* 0x002fc8000bf05270 */
[----:B------:R-:W-:-:S09]  /*2db0*/  UISETP.NE.OR UP0, UPT, UR17, 0x1, UP0 ;  /* 0x000000011100788c */ /* 0x000fd20008705670 */
[----:B------:R-:W-:Y:S05]  /*2dc0*/  BRA.U UP0, `(.L_x_54) ;  /* 0x00000005004c7547 */ /* 0x000fea000b800000 */
[----:B------:R-:W1:Y:S01]  /*2dd0*/  S2UR UR5, SR_CgaCtaId ;  /* 0x00000000000579c3 */ /* 0x000e620000008800 */
[----:B------:R-:W-:Y:S01]  /*2de0*/  UMOV UR4, 0x400 ;  /* 0x0000040000047882 */ /* 0x000fe20000000000 */
[----:B------:R-:W-:Y:S01]  /*2df0*/  ISETP.GE.U32.AND P2, PT, R0, 0x2, PT ;  /* 0x000000020000780c */ /* 0x000fe20003f46070 */
[----:B------:R-:W-:Y:S01]  /*2e00*/  IMAD.MOV.U32 R12, RZ, RZ, 0x1 ;  /* 0x00000001ff0c7424 */ /* 0x000fe200078e00ff */
[----:B------:R-:W-:Y:S02]  /*2e10*/  CS2R R10, SRZ ;  /* 0x00000000000a7805 */ /* 0x000fe4000001ff00 */
[----:B------:R-:W-:Y:S01]  /*2e20*/  CS2R R8, SRZ ;  /* 0x0000000000087805 */ /* 0x000fe2000001ff00 */
[----:B-1----:R-:W-:-:S03]  /*2e30*/  ULEA UR6, UR5, UR4, 0x18 ;  /* 0x0000000405067291 */ /* 0x002fc6000f8ec0ff */
[----:B------:R-:W-:-:S09]  /*2e40*/  UMOV UR5, URZ ;  /* 0x000000ff00057c82 */ /* 0x000fd20008000000 */
.L_x_58:
[----:B------:R-:W-:Y:S02]  /*2e50*/  LEA R2, R8, UR6, 0x3 ;  /* 0x0000000608027c11 */ /* 0x000fe4000f8e18ff */
[----:B------:R-:W-:-:S03]  /*2e60*/  SHF.L.U32 R5, R9, 0x1f, RZ ;  /* 0x0000001f09057819 */ /* 0x000fc600000006ff */
[----:B------:R-:W-:Y:S01]  /*2e70*/  VIADD R4, R2, 0x160 ;  /* 0x0000016002047836 */ /* 0x000fe20000000000 */
[----:B------:R-:W1:Y:S02]  /*2e80*/  SYNCS.PHASECHK.TRANS64.TRYWAIT P0, [R2+URZ+0x150], R5 ;  /* 0x00015005020075a7 */ /* 0x000e6400080011ff */
[----:B-1----:R-:W-:Y:S05]  /*2e90*/  @!P0 BRA `(.L_x_55) ;  /* 0x0000007000248947 */ /* 0x002fea0003800000 */
.L_x_161:
[----:B------:R-:W-:Y:S01]  /*2ea0*/  ULEA UR4, UR5, UR6, 0x3 ;  /* 0x0000000605047291 */ /* 0x000fe2000f8e18ff */
[----:B------:R-:W-:Y:S02]  /*2eb0*/  PRMT R4, RZ, 0x654, R4 ;  /* 0x00000654ff047816 */ /* 0x000fe40000000004 */
[----:B-1----:R-:W-:Y:S01]  /*2ec0*/  SHF.L.U32 R5, R12, 0x1f, RZ ;  /* 0x0000001f0c057819 */ /* 0x002fe200000006ff */
[----:B------:R-:W-:Y:S01]  /*2ed0*/  UIADD3 UR7, UPT, UPT, UR4, 0xf0, URZ ;  /* 0x000000f004077890 */ /* 0x000fe2000fffe0ff */
[----:B------:R1:W-:Y:S05]  /*2ee0*/  SYNCS.ARRIVE.TRANS64.RED.A1T0 RZ, [R4+URZ], RZ ;  /* 0x000000ff04ff79a7 */ /* 0x0003ea00081004ff */
[----:B------:R-:W-:Y:S01]  /*2ef0*/  IMAD.U32 R7, RZ, RZ, UR7 ;  /* 0x00000007ff077e24 */ /* 0x000fe2000f8e00ff */
[----:B------:R-:W2:Y:S04]  /*2f00*/  SYNCS.PHASECHK.TRANS64.TRYWAIT P0, [UR4+0x100], R5 ;  /* 0x00010005ff0075a7 */ /* 0x000ea80008001104 */
[----:B------:R-:W-:Y:S01]  /*2f10*/  PRMT R6, R0, 0x654, R7 ;  /* 0x0000065400067816 */ /* 0x000fe20000000007 */
[----:B-1----:R-:W-:Y:S01]  /*2f20*/  @!P2 IMAD.MOV.U32 R4, RZ, RZ, 0x10 ;  /* 0x00000010ff04a424 */ /* 0x002fe200078e00ff */
[----:B--2---:R-:W-:Y:S06]  /*2f30*/  @!P0 BRA `(.L_x_56) ;  /* 0x0000007000108947 */ /* 0x004fec0003800000 */
.L_x_163:
[----:B------:R-:W-:Y:S01]  /*2f40*/  ULEA UR8, UR5, UR6, 0x4 ;  /* 0x0000000605087291 */ /* 0x000fe2000f8e20ff */
[----:B------:R-:W-:Y:S01]  /*2f50*/  SEL R3, R6, R3, !P2 ;  /* 0x0000000306037207 */ /* 0x000fe20005000000 */
[----:B------:R-:W-:Y:S01]  /*2f60*/  UIADD3 UR9, UPT, UPT, UR4, 0xf0, URZ ;  /* 0x000000f004097890 */ /* 0x000fe2000fffe0ff */
[----:B-1----:R-:W-:Y:S01]  /*2f70*/  LEA R2, R11, UR6, 0x3 ;  /* 0x000000060b027c11 */ /* 0x002fe2000f8e18ff */
[----:B------:R-:W-:Y:S01]  /*2f80*/  UIADD3 UR8, UPT, UPT, UR8, 0x180, URZ ;  /* 0x0000018008087890 */ /* 0x000fe2000fffe0ff */
[----:B------:R-:W-:Y:S01]  /*2f90*/  SHF.L.U32 R5, R10, 0x1f, RZ ;  /* 0x0000001f0a057819 */ /* 0x000fe200000006ff */
[----:B------:R1:W-:Y:S01]  /*2fa0*/  @!P2 SYNCS.ARRIVE.TRANS64.RED RZ, [R3+URZ], R4 ;  /* 0x0000000403ffa9a7 */ /* 0x0003e200080004ff */
[----:B------:R-:W-:Y:S01]  /*2fb0*/  UIADD3 UR4, UPT, UPT, UR5, 0x1, URZ ;  /* 0x0000000105047890 */ /* 0x000fe2000fffe0ff */
[----:B------:R-:W-:-:S03]  /*2fc0*/  VIADD R8, R8, 0x1 ;  /* 0x0000000108087836 */ /* 0x000fc60000000000 */
[----:B------:R-:W-:Y:S02]  /*2fd0*/  UISETP.NE.AND UP0, UPT, UR4, 0x2, UPT ;  /* 0x000000020400788c */ /* 0x000fe4000bf05270 */
[----:B------:R-:W-:Y:S06]  /*2fe0*/  UGETNEXTWORKID.BROADCAST [UR8], [UR9] ;  /* 0x00000000080073ca */ /* 0x000fec0008000100 */
[----:B------:R-:W-:Y:S01]  /*2ff0*/  USEL UR7, URZ, 0x1, UP0 ;  /* 0x00000001ff077887 */ /* 0x000fe20008000000 */
[----:B------:R-:W-:Y:S01]  /*3000*/  ISETP.NE.AND P0, PT, R8, 0x2, PT ;  /* 0x000000020800780c */ /* 0x000fe20003f05270 */
[----:B------:R-:W-:Y:S01]  /*3010*/  USEL UR5, UR4, URZ, UP0 ;  /* 0x000000ff04057287 */ /* 0x000fe20008000000 */
[----:B------:R-:W2:Y:S03]  /*3020*/  SYNCS.PHASECHK.TRANS64.TRYWAIT P1, [R2+URZ+0xf0], R5 ;  /* 0x0000f005020075a7 */ /* 0x000ea600080211ff */
[----:B------:R-:W-:Y:S01]  /*3030*/  LOP3.LUT R12, R12, UR7, RZ, 0x3c, !PT ;  /* 0x000000070c0c7c12 */ /* 0x000fe2000f8e3cff */
[----:B-12---:R-:W-:Y:S07]  /*3040*/  @!P1 BRA `(.L_x_57) ;  /* 0x0000006c00e49947 */ /* 0x006fee0003800000 */
.L_x_164:
[C---:B------:R-:W-:Y:S01]  /*3050*/  LEA R4, R11.reuse, UR6, 0x4 ;  /* 0x000000060b047c11 */ /* 0x040fe2000f8e20ff */
[----:B-1----:R-:W-:Y:S01]  /*3060*/  VIADD R2, R2, 0x100 ;  /* 0x0000010002027836 */ /* 0x002fe20000000000 */
[----:B------:R-:W-:Y:S01]  /*3070*/  SEL R8, R8, RZ, P0 ;  /* 0x000000ff08087207 */ /* 0x000fe20000000000 */
[----:B------:R-:W-:-:S03]  /*3080*/  VIADD R11, R11, 0x1 ;  /* 0x000000010b0b7836 */ /* 0x000fc60000000000 */
[----:B------:R-:W1:Y:S01]  /*3090*/  LDS.128 R4, [R4+0x180] ;  /* 0x0001800004047984 */ /* 0x000e620000000c00 */
[----:B------:R-:W-:Y:S02]  /*30a0*/  PRMT R2, RZ, 0x654, R2 ;  /* 0x00000654ff027816 */ /* 0x000fe40000000002 */
[C---:B------:R-:W-:Y:S01]  /*30b0*/  ISETP.NE.AND P1, PT, R11.reuse, 0x2, PT ;  /* 0x000000020b00780c */ /* 0x040fe20003f25270 */
[----:B------:R-:W-:Y:S01]  /*30c0*/  @!PT LDS RZ, [RZ] ;  /* 0x00000000fffff984 */ /* 0x000fe20000000800 */
[----:B------:R-:W-:Y:S01]  /*30d0*/  @!PT LDS RZ, [RZ] ;  /* 0x00000000fffff984 */ /* 0x000fe20000000800 */
[----:B------:R-:W-:Y:S01]  /*30e0*/  @!PT LDS RZ, [RZ] ;  /* 0x00000000fffff984 */ /* 0x000fe20000000800 */
[----:B------:R-:W-:Y:S01]  /*30f0*/  @!PT LDS RZ, [RZ] ;  /* 0x00000000fffff984 */ /* 0x000fe20000000800 */
[----:B------:R2:W-:Y:S06]  /*3100*/  MEMBAR.ALL.CTA ;  /* 0x0000000000007992 */ /* 0x0005ec0000008000 */
[----:B--2---:R-:W2:Y:S01]  /*3110*/  FENCE.VIEW.ASYNC.S ;  /* 0x00000000000073c6 */ /* 0x004ea20000000000 */
[----:B------:R-:W-:Y:S01]  /*3120*/  SEL R11, R11, RZ, P1 ;  /* 0x000000ff0b0b7207 */ /* 0x000fe20000800000 */
[----:B--2---:R2:W-:Y:S01]  /*3130*/  SYNCS.ARRIVE.TRANS64.RED.A1T0 RZ, [R2+URZ], RZ ;  /* 0x000000ff02ff79a7 */ /* 0x0045e200081004ff */
[----:B-1----:R-:W-:-:S02]  /*3140*/  LOP3.LUT P3, RZ, R6, 0x1, RZ, 0xc0, !PT ;  /* 0x0000000106ff7812 */ /* 0x002fc4000786c0ff */
[----:B------:R-:W-:-:S04]  /*3150*/  SEL R5, RZ, 0x1, P1 ;  /* 0x00000001ff057807 */ /* 0x000fc80000800000 */
[----:B------:R-:W-:Y:S02]  /*3160*/  LOP3.LUT R10, R10, R5, RZ, 0x3c, !PT ;  /* 0x000000050a0a7212 */ /* 0x000fe400078e3cff */
[----:B--2---:R-:W-:-:S04]  /*3170*/  SEL R2, RZ, 0x1, P0 ;  /* 0x00000001ff027807 */ /* 0x004fc80000000000 */
[----:B------:R-:W-:Y:S01]  /*3180*/  LOP3.LUT R9, R9, R2, RZ, 0x3c, !PT ;  /* 0x0000000209097212 */ /* 0x000fe200078e3cff */
[----:B------:R-:W-:Y:S06]  /*3190*/  @P3 BRA `(.L_x_58) ;  /* 0xfffffffc002c3947 */ /* 0x000fec000383ffff */
[----:B------:R-:W-:Y:S01]  /*31a0*/  ULEA UR4, UR5, UR6, 0x3 ;  /* 0x0000000605047291 */ /* 0x000fe2000f8e18ff */
[----:B------:R-:W-:-:S08]  /*31b0*/  SHF.L.U32 R3, R12, 0x1f, RZ ;  /* 0x0000001f0c037819 */ /* 0x000fd000000006ff */
[----:B------:R-:W1:Y:S02]  /*31c0*/  SYNCS.PHASECHK.TRANS64 P0, [UR4+0x100], R3 ;  /* 0x00010003ff0075a7 */ /* 0x000e640008001004 */
[----:B-1----:R-:W-:Y:S05]  /*31d0*/  @P0 BRA `(.L_x_59) ;  /* 0x0000000000080947 */ /* 0x002fea0003800000 */
[----:B------:R-:W1:Y:S02]  /*31e0*/  SYNCS.PHASECHK.TRANS64.TRYWAIT P0, [UR4+0x100], R3 ;  /* 0x00010003ff0075a7 */ /* 0x000e640008001104 */
[----:B-1----:R-:W-:Y:S05]  /*31f0*/  @!P0 BRA `(.L_x_60) ;  /* 0x0000006c008c8947 */ /* 0x002fea0003800000 */
.L_x_59:
[----:B------:R-:W-:-:S04]  /*3200*/  UIADD3 UR7, UPT, UPT, UR5, 0x1, URZ ;  /* 0x0000000105077890 */ /* 0x000fc8000fffe0ff */
[----:B------:R-:W-:-:S04]  /*3210*/  UISETP.NE.AND UP0, UPT, UR7, 0x2, UPT ;  /* 0x000000020700788c */ /* 0x000fc8000bf05270 */
[----:B------:R-:W-:Y:S02]  /*3220*/  USEL UR8, URZ, 0x1, UP0 ;  /* 0x00000001ff087887 */ /* 0x000fe40008000000 */
[----:B------:R-:W-:-:S04]  /*3230*/  USEL UR7, UR7, URZ, UP0 ;  /* 0x000000ff07077287 */ /* 0x000fc80008000000 */
[----:B------:R-:W-:Y:S01]  /*3240*/  ULEA UR7, UR7, UR6, 0x3 ;  /* 0x0000000607077291 */ /* 0x000fe2000f8e18ff */
[----:B-1----:R-:W-:-:S04]  /*3250*/  LOP3.LUT R3, R12, UR8, RZ, 0x3c, !PT ;  /* 0x000000080c037c12 */ /* 0x002fc8000f8e3cff */
[----:B------:R-:W-:-:S04]  /*3260*/  SHF.L.U32 R0, R3, 0x1f, RZ ;  /* 0x0000001f03007819 */ /* 0x000fc800000006ff */
[----:B------:R-:W1:Y:S02]  /*3270*/  SYNCS.PHASECHK.TRANS64 P0, [UR7+0x100], R0 ;  /* 0x00010000ff0075a7 */ /* 0x000e640008001007 */
[----:B-1----:R-:W-:Y:S05]  /*3280*/  @P0 EXIT ;  /* 0x000000000000094d */ /* 0x002fea0003800000 */
[----:B------:R-:W-:Y:S02]  /*3290*/  SHF.L.U32 R3, R3, 0x1f, RZ ;  /* 0x0000001f03037819 */ /* 0x000fe400000006ff */
[----:B------:R-:W-:-:S07]  /*32a0*/  MOV R0, UR7 ;  /* 0x0000000700007c02 */ /* 0x000fce0008000f00 */
.L_x_61:
[----:B-1----:R1:W2:Y:S02]  /*32b0*/  SYNCS.PHASECHK.TRANS64.TRYWAIT P0, [R0+URZ+0x100], R3 ;  /* 0x00010003000075a7 */ /* 0x0022a400080011ff */
[----:B--2---:R-:W-:Y:S05]  /*32c0*/  @!P0 NANOSLEEP.SYNCS 0x989680 ;  /* 0x009896800000895d */ /* 0x004fea0003900000 */
[----:B------:R-:W2:Y:S02]  /*32d0*/  @!P0 SYNCS.PHASECHK.TRANS64 P0, [R0+URZ+0x100], R3 ;  /* 0x00010003000085a7 */ /* 0x000ea400080010ff */
[----:B--2---:R-:W-:Y:S05]  /*32e0*/  @P0 EXIT ;  /* 0x000000000000094d */ /* 0x004fea0003800000 */
[----:B------:R-:W-:Y:S05]  /*32f0*/  BRA `(.L_x_61) ;  /* 0xfffffffc00ec7947 */ /* 0x000fea000383ffff */
.L_x_54:
[----:B------:R-:W-:Y:S05]  /*3300*/  BRA.U UP4, `(.L_x_62) ;  /* 0x0000000d04a07547 */ /* 0x000fea000b800000 */
[----:B------:R-:W1:Y:S01]  /*3310*/  S2UR UR7, SR_CgaCtaId ;  /* 0x00000000000779c3 */ /* 0x000e620000008800 */
[----:B------:R-:W-:Y:S01]  /*3320*/  UMOV UR4, 0x40 ;  /* 0x0000004000047882 */ /* 0x000fe20000000000 */
[----:B------:R-:W-:Y:S01]  /*3330*/  NOP ;  /* 0x0000000000007918 */ /* 0x000fe20000000000 */
[----:B------:R-:W-:Y:S01]  /*3340*/  UMOV UR6, 0x400 ;  /* 0x0000040000067882 */ /* 0x000fe20000000000 */
[----:B-1----:R-:W-:Y:S02]  /*3350*/  ULEA UR5, UR7, UR4, 0x18 ;  /* 0x0000000407057291 */ /* 0x002fe4000f8ec0ff */
[----:B------:R-:W-:-:S07]  /*3360*/  ULEA UR6, UR7, UR6, 0x18 ;  /* 0x0000000607067291 */ /* 0x000fce000f8ec0ff */
[----:B------:R-:W1:Y:S02]  /*3370*/  LDS.U8 R0, [UR5+0x1c] ;  /* 0x00001c05ff007984 */ /* 0x000e640008000000 */
[----:B-1----:R-:W-:-:S13]  /*3380*/  ISETP.NE.AND P0, PT, R0, RZ, PT ;  /* 0x000000ff0000720c */ /* 0x002fda0003f05270 */
[----:B------:R-:W-:Y:S05]  /*3390*/  @P0 BRA `(.L_x_63) ;  /* 0x0000000000580947 */ /* 0x000fea0003800000 */
[----:B------:R-:W-:-:S13]  /*33a0*/  ELECT P0, URZ, PT ;  /* 0x0000000000ff782f */ /* 0x000fda0003800000 */
[----:B------:R-:W-:Y:S05]  /*33b0*/  @!P0 BRA `(.L_x_64) ;  /* 0x0000000000608947 */ /* 0x000fea0003800000 */
[----:B------:R-:W-:Y:S01]  /*33c0*/  UMOV UR4, 0x10 ;  /* 0x0000001000047882 */ /* 0x000fe20000000000 */
[----:B------:R-:W-:Y:S01]  /*33d0*/  HFMA2 R0, -RZ, RZ, 0, 5.9604644775390625e-08 ;  /* 0x00000001ff007431 */ /* 0x000fe200000001ff */
[----:B------:R-:W-:-:S03]  /*33e0*/  MOV R3, 0xffff ;  /* 0x0000ffff00037802 */ /* 0x000fc60000000f00 */
[----:B------:R-:W-:Y:S04]  /*33f0*/  DEPBAR.LE SB1, 0x36 ;  /* 0x00009d800000791a */ /* 0x000fe80000000000 */
[----:B------:R-:W1:Y:S02]  /*3400*/  UTCATOMSWS.FIND_AND_SET.ALIGN UP0, UR4, UR4 ;  /* 0x00000004000475e3 */ /* 0x000e640008000800 */
[----:B-1----:R-:W-:Y:S01]  /*3410*/  MOV R4, UR4 ;  /* 0x0000000400047c02 */ /* 0x002fe20008000f00 */
[----:B------:R-:W-:Y:S06]  /*3420*/  BRA.U UP0, `(.L_x_65) ;  /* 0x0000000100187547 */ /* 0x000fec000b800000 */
.L_x_66:
[----:B------:R-:W-:Y:S05]  /*3430*/  NANOSLEEP 0x64 ;  /* 0x000000640000795d */ /* 0x000fea0003800000 */
[----:B------:R-:W-:-:S05]  /*3440*/  UMOV UR4, 0x10 ;  /* 0x0000001000047882 */ /* 0x000fca0000000000 */
[----:B------:R-:W-:Y:S04]  /*3450*/  DEPBAR.LE SB1, 0x36 ;  /* 0x00009d800000791a */ /* 0x000fe80000000000 */
[----:B------:R-:W1:Y:S02]  /*3460*/  UTCATOMSWS.FIND_AND_SET.ALIGN UP0, UR4, UR4 ;  /* 0x00000004000475e3 */ /* 0x000e640008000800 */
[----:B-1----:R-:W-:Y:S01]  /*3470*/  MOV R4, UR4 ;  /* 0x0000000400047c02 */ /* 0x002fe20008000f00 */
[----:B------:R-:W-:Y:S05]  /*3480*/  BRA.U !UP0, `(.L_x_66) ;  /* 0xfffffffd08e87547 */ /* 0x000fea000b83ffff */
.L_x_65:
[-C--:B------:R-:W-:Y:S02]  /*3490*/  SHF.L.U32 R3, R3, R4.reuse, RZ ;  /* 0x0000000403037219 */ /* 0x080fe400000006ff */
[----:B------:R-:W-:Y:S01]  /*34a0*/  SHF.L.U32 R0, R0, R4, RZ ;  /* 0x0000000400007219 */ /* 0x000fe200000006ff */
[----:B------:R-:W-:Y:S02]  /*34b0*/  IMAD.SHL.U32 R4, R4, 0x20, RZ ;  /* 0x0000002004047824 */ /* 0x000fe400078e00ff */
[----:B------:R1:W-:Y:S04]  /*34c0*/  ATOMS.OR RZ, [UR5+0x14], R3 ;  /* 0x00001403ffff798c */ /* 0x0003e8000b000005 */
[----:B------:R1:W-:Y:S04]  /*34d0*/  ATOMS.OR RZ, [UR5+0x18], R0 ;  /* 0x00001800ffff798c */ /* 0x0003e8000b000005 */
[----:B------:R1:W-:Y:S01]  /*34e0*/  STS [UR6+0x1a0], R4 ;  /* 0x0001a004ff007988 */ /* 0x0003e20008000806 */
[----:B------:R-:W-:Y:S05]  /*34f0*/  BRA `(.L_x_64) ;  /* 0x0000000000107947 */ /* 0x000fea0003800000 */
.L_x_63:
[----:B------:R-:W-:Y:S02]  /*3500*/  MOV R0, 0xffffffff ;  /* 0xffffffff00007802 */ /* 0x000fe40000000f00 */
[----:B------:R-:W-:-:S03]  /*3510*/  MOV R4, 0x3540 ;  /* 0x0000354000047802 */ /* 0x000fc60000000f00 */
[----:B------:R1:W-:Y:S04]  /*3520*/  STS [UR6+0x1a0], R0 ;  /* 0x0001a000ff007988 */ /* 0x0003e80008000806 */
[----:B-1---5:R-:W-:Y:S05]  /*3530*/  CALL.REL.NOINC `($__internal_1_$__cuda_sm10x_tcgen05_guardrail_trap_phase_invalid_during_alloc) ;  /* 0x0000007000d07944 */ /* 0x022fea0003c00000 */
.L_x_64:
[----:B------:R-:W-:Y:S05]  /*3540*/  WARPSYNC.ALL ;  /* 0x0000000000007948 */ /* 0x000fea0003800000 */
[----:B------:R-:W2:Y:S01]  /*3550*/  S2UR UR4, SR_CgaCtaId ;  /* 0x00000000000479c3 */ /* 0x000ea20000008800 */
[----:B------:R-:W-:Y:S01]  /*3560*/  UMOV UR17, 0x400 ;  /* 0x0000040000117882 */ /* 0x000fe20000000000 */
[----:B------:R-:W-:-:S06]  /*3570*/  NOP ;  /* 0x0000000000007918 */ /* 0x000fcc0000000000 */
[----:B------:R-:W-:Y:S06]  /*3580*/  BAR.ARV 0x6, 0xa0 ;  /* 0x0182800000007b1d */ /* 0x000fec0000002000 */
[----:B------:R-:W3:Y:S01]  /*3590*/  LDCU UR5, c[0x0][0x38c] ;  /* 0x00007180ff0577ac */ /* 0x000ee20008000800 */
[----:B------:R-:W-:Y:S01]  /*35a0*/  LOP3.LUT R2, R2, 0xffff, RZ, 0xc0, !PT ;  /* 0x0000ffff02027812 */ /* 0x000fe200078ec0ff */
[----:B------:R-:W-:Y:S01]  /*35b0*/  IMAD.MOV.U32 R11, RZ, RZ, 0x1 ;  /* 0x00000001ff0b7424 */ /* 0x000fe200078e00ff */
[----:B------:R-:W-:Y:S01]  /*35c0*/  CS2R R8, SRZ ;  /* 0x0000000000087805 */ /* 0x000fe2000001ff00 */
[----:B------:R-:W4:Y:S01]  /*35d0*/  LDCU UR8, c[0x0][0x38c] ;  /* 0x00007180ff0877ac */ /* 0x000f220008000800 */
[----:B------:R-:W-:Y:S01]  /*35e0*/  R2UR UR19, R2 ;  /* 0x00000000021372ca */ /* 0x000fe200000e0000 */
[----:B------:R-:W-:Y:S01]  /*35f0*/  IMAD.MOV.U32 R10, RZ, RZ, RZ ;  /* 0x000000ffff0a7224 */ /* 0x000fe200078e00ff */
[----:B------:R-:W-:Y:S01]  /*3600*/  UMOV UR22, URZ ;  /* 0x000000ff00167c82 */ /* 0x000fe20008000000 */
[----:B------:R-:W-:Y:S01]  /*3610*/  UMOV UR14, URZ ;  /* 0x000000ff000e7c82 */ /* 0x000fe20008000000 */
[----:B--2---:R-:W-:Y:S01]  /*3620*/  ULEA UR17, UR4, UR17, 0x18 ;  /* 0x0000001104117291 */ /* 0x004fe2000f8ec0ff */
[----:B------:R-:W-:Y:S01]  /*3630*/  UMOV UR26, 0x0 ;  /* 0x00000000001a7882 */ /* 0x000fe20000000000 */
[----:B------:R-:W-:-:S02]  /*3640*/  UMOV UR27, 0x4400010 ;  /* 0x04400010001b7882 */ /* 0x000fc40000000000 */
[----:B------:R-:W-:Y:S02]  /*3650*/  UIADD3 UR6, UPT, UPT, UR17, 0x6400, URZ ;  /* 0x0000640011067890 */ /* 0x000fe4000fffe0ff */
[----:B------:R-:W-:Y:S02]  /*3660*/  UIADD3 UR7, UPT, UPT, UR17, 0x10400, URZ ;  /* 0x0001040011077890 */ /* 0x000fe4000fffe0ff */
[----:B---3--:R-:W-:Y:S01]  /*3670*/  UIADD3 UR5, UPT, UPT, UR5, 0x3f, URZ ;  /* 0x0000003f05057890 */ /* 0x008fe2000fffe0ff */
[----:B-1----:R-:W1:Y:S01]  /*3680*/  LDS R0, [UR17+0x1a0] ;  /* 0x0001a011ff007984 */ /* 0x002e620008000800 */
[----:B------:R-:W-:Y:S02]  /*3690*/  USHF.R.U32.HI UR6, URZ, 0x4, UR6 ;  /* 0x00000004ff067899 */ /* 0x000fe40008011606 */
[----:B------:R-:W-:Y:S02]  /*36a0*/  USHF.R.S32.HI UR4, URZ, 0x1f, UR5 ;  /* 0x0000001fff047899 */ /* 0x000fe40008011405 */
[----:B------:R-:W-:-:S02]  /*36b0*/  ULOP3.LUT UR6, UR6, 0x3fff, URZ, 0xc0, !UPT ;  /* 0x00003fff06067892 */ /* 0x000fc4000f8ec0ff */
[----:B------:R-:W-:Y:S02]  /*36c0*/  ULEA.HI UR4, UR4, UR5, URZ, 0x6 ;  /* 0x0000000504047291 */ /* 0x000fe4000f8f30ff */
[----:B------:R-:W-:Y:S02]  /*36d0*/  USHF.R.U32.HI UR5, URZ, 0x4, UR7 ;  /* 0x00000004ff057899 */ /* 0x000fe40008011607 */
[----:B------:R-:W-:Y:S02]  /*36e0*/  USHF.R.S32.HI UR28, URZ, 0x6, UR4 ;  /* 0x00000006ff1c7899 */ /* 0x000fe40008011404 */
[----:B------:R-:W-:Y:S02]  /*36f0*/  ULOP3.LUT UR5, UR5, 0x3fff, URZ, 0xc0, !UPT ;  /* 0x00003fff05057892 */ /* 0x000fe4000f8ec0ff */
[----:B------:R-:W-:Y:S02]  /*3700*/  UISETP.LT.AND UP0, UPT, UR28, 0x1, UPT ;  /* 0x000000011c00788c */ /* 0x000fe4000bf01270 */
[----:B------:R-:W-:-:S02]  /*3710*/  ULOP3.LUT UR20, UR6, 0x10000, URZ, 0xfc, !UPT ;  /* 0x0001000006147892 */ /* 0x000fc4000f8efcff */
[----:B------:R-:W-:Y:S02]  /*3720*/  USEL UR29, UR28, 0x1, !UP0 ;  /* 0x000000011c1d7887 */ /* 0x000fe4000c000000 */
[----:B------:R-:W-:Y:S02]  /*3730*/  ULOP3.LUT UR21, UR5, 0x10000, URZ, 0xfc, !UPT ;  /* 0x0001000005157892 */ /* 0x000fe4000f8efcff */
[----:B------:R-:W-:Y:S02]  /*3740*/  UIADD3 UR29, UPT, UPT, -UR29, URZ, URZ ;  /* 0x000000ff1d1d7290 */ /* 0x000fe4000fffe1ff */
[----:B----4-:R-:W-:Y:S01]  /*3750*/  UISETP.GE.AND UP4, UPT, UR8, 0x1, UPT ;  /* 0x000000010800788c */ /* 0x010fe2000bf86270 */
[----:B------:R-:W-:Y:S01]  /*3760*/  UMOV UR24, 0x0 ;  /* 0x0000000000187882 */ /* 0x000fe20000000000 */
[----:B------:R-:W-:Y:S01]  /*3770*/  UMOV UR25, 0x4400010 ;  /* 0x0440001000197882 */ /* 0x000fe20000000000 */
[----:B-1----:R-:W-:-:S15]  /*3780*/  R2UR UR30, R0 ;  /* 0x00000000001e72ca */ /* 0x002fde00000e0000 */
.L_x_73:
[----:B------:R-:W-:Y:S02]  /*3790*/  LEA R0, R10, UR17, 0x3 ;  /* 0x000000110a007c11 */ /* 0x000fe4000f8e18ff */
[----:B------:R-:W-:Y:S02]  /*37a0*/  SHF.L.U32 R5, R9, 0x1f, RZ ;  /* 0x0000001f09057819 */ /* 0x000fe400000006ff */
[----:B------:R-:W-:Y:S01]  /*37b0*/  PLOP3.LUT P0, PT, PT, PT, UP4, 0x80, 0x8 ;  /* 0x000000000008781c */ /* 0x000fe20003f0f048 */
[----:B------:R-:W-:Y:S01]  /*37c0*/  VIADD R3, R0, 0x100 ;  /* 0x0000010000037836 */ /* 0x000fe20000000000 */
[----:B-1----:R-:W1:Y:S02]  /*37d0*/  SYNCS.PHASECHK.TRANS64.TRYWAIT P1, [R0+URZ+0xf0], R5 ;  /* 0x0000f005000075a7 */ /* 0x002e6400080211ff */
[----:B-1-3--:R-:W-:Y:S09]  /*37e0*/  @!P1 BRA `(.L_x_67) ;  /* 0x0000006800289947 */ /* 0x00aff20003800000 */
.L_x_166:
[----:B------:R-:W-:Y:S01]  /*37f0*/  LEA R4, R10, UR17, 0x4 ;  /* 0x000000110a047c11 */ /* 0x000fe2000f8e20ff */
[----:B------:R-:W-:Y:S01]  /*3800*/  @UP4 ULEA UR4, UR14, UR17, 0x3 ;  /* 0x000000110e044291 */ /* 0x000fe2000f8e18ff */
[----:B------:R-:W-:Y:S01]  /*3810*/  PLOP3.LUT P2, PT, PT, PT, PT, 0x80, 0x8 ;  /* 0x000000000008781c */ /* 0x000fe20003f4f070 */
[----:B------:R-:W-:Y:S01]  /*3820*/  ULEA UR23, UR22, UR17, 0x3 ;  /* 0x0000001116177291 */ /* 0x000fe2000f8e18ff */
[----:B------:R-:W-:Y:S02]  /*3830*/  PRMT R3, RZ, 0x654, R3 ;  /* 0x00000654ff037816 */ /* 0x000fe40000000003 */
[----:B-1----:R-:W1:Y:S01]  /*3840*/  LDS.128 R4, [R4+0x180] ;  /* 0x0001800004047984 */ /* 0x002e620000000c00 */
[----:B------:R-:W-:Y:S02]  /*3850*/  @P0 SHF.L.U32 R2, R8, 0x1f, RZ ;  /* 0x0000001f08020819 */ /* 0x000fe400000006ff */
[----:B------:R-:W-:Y:S01]  /*3860*/  SHF.L.U32 R0, R11, 0x1f, RZ ;  /* 0x0000001f0b007819 */ /* 0x000fe200000006ff */
[----:B------:R-:W-:Y:S01]  /*3870*/  @!PT LDS RZ, [RZ] ;  /* 0x00000000fffff984 */ /* 0x000fe20000000800 */
[----:B------:R-:W-:Y:S01]  /*3880*/  @!PT LDS RZ, [RZ] ;  /* 0x00000000fffff984 */ /* 0x000fe20000000800 */
[----:B------:R-:W-:Y:S01]  /*3890*/  @!PT LDS RZ, [RZ] ;  /* 0x00000000fffff984 */ /* 0x000fe20000000800 */
[----:B------:R-:W-:Y:S01]  /*38a0*/  @!PT LDS RZ, [RZ] ;  /* 0x00000000fffff984 */ /* 0x000fe20000000800 */
[----:B------:R2:W-:Y:S06]  /*38b0*/  MEMBAR.ALL.CTA ;  /* 0x0000000000007992 */ /* 0x0005ec0000008000 */
[----:B--2---:R-:W2:Y:S02]  /*38c0*/  FENCE.VIEW.ASYNC.S ;  /* 0x00000000000073c6 */ /* 0x004ea40000000000 */
[----:B--2---:R2:W-:Y:S01]  /*38d0*/  SYNCS.ARRIVE.TRANS64.RED.A1T0 RZ, [R3+URZ], RZ ;  /* 0x000000ff03ff79a7 */ /* 0x0045e200081004ff */
[----:B------:R2:W3:Y:S01]  /*38e0*/  @P0 SYNCS.PHASECHK.TRANS64.TRYWAIT P2, [UR4], R2 ;  /* 0x00000002ff0005a7 */ /* 0x0004e20008041104 */
[----:B------:R-:W-:Y:S01]  /*38f0*/  ULEA.HI UR4, UR22, UR22, URZ, 0x1 ;  /* 0x0000001616047291 */ /* 0x000fe2000f8f08ff */
[----:B-1----:R-:W-:-:S03]  /*3900*/  LOP3.LUT P1, RZ, R6, 0x1, RZ, 0xc0, !PT ;  /* 0x0000000106ff7812 */ /* 0x002fc6000782c0ff */
[----:B------:R-:W-:Y:S02]  /*3910*/  USHF.L.U32 UR18, UR4, 0x7, URZ ;  /* 0x0000000704127899 */ /* 0x000fe400080006ff */
[----:B------:R-:W-:Y:S02]  /*3920*/  ULOP3.LUT UR4, UR4, 0xffe, URZ, 0xc0, !UPT ;  /* 0x00000ffe04047892 */ /* 0x000fe4000f8ec0ff */
[----:B------:R-:W-:Y:S02]  /*3930*/  ULOP3.LUT UR18, UR18, 0xffffff00, URZ, 0xc0, !UPT ;  /* 0xffffff0012127892 */ /* 0x000fe4000f8ec0ff */
[----:B------:R-:W-:Y:S02]  /*3940*/  UIADD3 UR4, UPT, UPT, -UR4, UR22, URZ ;  /* 0x0000001604047290 */ /* 0x000fe4000fffe1ff */
[----:B------:R-:W-:Y:S01]  /*3950*/  UIADD3 UR18, UPT, UPT, UR30, UR18, URZ ;  /* 0x000000121e127290 */ /* 0x000fe2000fffe0ff */
[----:B------:R-:W1:Y:S03]  /*3960*/  SYNCS.PHASECHK.TRANS64.TRYWAIT P0, [UR23+0x130], R0 ;  /* 0x00013000ff0075a7 */ /* 0x000e660008001117 */
[----:B------:R-:W-:Y:S01]  /*3970*/  ULEA UR18, UR4, UR18, 0x14 ;  /* 0x0000001204127291 */ /* 0x000fe2000f8ea0ff */
[----:B-123--:R-:W-:Y:S11]  /*3980*/  @!P0 BRA `(.L_x_68) ;  /* 0x0000006400d48947 */ /* 0x00eff60003800000 */
.L_x_168:
[----:B------:R-:W-:Y:S01]  /*3990*/  IADD3 R10, PT, PT, R10, 0x1, RZ ;  /* 0x000000010a0a7810 */ /* 0x000fe20007ffe0ff */
[----:B------:R-:W-:Y:S06]  /*39a0*/  BRA.U !UP4, `(.L_x_69) ;  /* 0x000000010c987547 */ /* 0x000fec000b800000 */
[----:B------:R-:W-:Y:S01]  /*39b0*/  UPLOP3.LUT UP2, UPT, UPT, UPT, UPT, 0x40, 0x4 ;  /* 0x000000000004789c */ /* 0x000fe20003f4e870 */
[----:B------:R-:W-:Y:S01]  /*39c0*/  UMOV UR16, UR29 ;  /* 0x0000001d00107c82 */ /* 0x000fe20008000000 */
[----:B------:R-:W-:Y:S01]  /*39d0*/  UMOV UR15, UR28 ;  /* 0x0000001c000f7c82 */ /* 0x000fe20008000000 */
[----:B------:R-:W-:-:S08]  /*39e0*/  UMOV UR6, UR14 ;  /* 0x0000000e00067c82 */ /* 0x000fd00008000000 */
.L_x_72:
[----:B------:R-:W-:Y:S02]  /*39f0*/  UIADD3 UR16, UPT, UPT, UR16, 0x1, URZ ;  /* 0x0000000110107890 */ /* 0x000fe4000fffe0ff */
[----:B--2---:R-:W-:Y:S02]  /*3a00*/  ULEA UR5, UR6, UR17, 0x3 ;  /* 0x0000001106057291 */ /* 0x004fe4000f8e18ff */
[----:B------:R-:W-:Y:S01]  /*3a10*/  UISETP.NE.AND UP3, UPT, UR16, URZ, UPT ;  /* 0x000000ff1000728c */ /* 0x000fe2000bf65270 */
[----:B---3--:R-:W-:Y:S10]  /*3a20*/  @P2 BRA `(.L_x_70) ;  /* 0x00000000000c2947 */ /* 0x008ff40003800000 */
[----:B-1----:R-:W-:Y:S04]  /*3a30*/  SHF.L.U32 R3, R8, 0x1f, RZ ;  /* 0x0000001f08037819 */ /* 0x002fe800000006ff */
[----:B------:R-:W1:Y:S02]  /*3a40*/  SYNCS.PHASECHK.TRANS64.TRYWAIT P0, [UR5], R3 ;  /* 0x00000003ff0075a7 */ /* 0x000e640008001105 */
[----:B-1----:R-:W-:Y:S05]  /*3a50*/  @!P0 BRA `(.L_x_71) ;  /* 0x0000006400b88947 */ /* 0x002fea0003800000 */
.L_x_70:
[----:B------:R-:W-:Y:S01]  /*3a60*/  UISETP.NE.AND UP0, UPT, UR15, 0x1, UPT ;  /* 0x000000010f00788c */ /* 0x000fe2000bf05270 */
[----:B------:R-:W-:Y:S01]  /*3a70*/  PLOP3.LUT P2, PT, PT, PT, PT, 0x80, 0x8 ;  /* 0x000000000008781c */ /* 0x000fe20003f4f070 */
[----:B------:R-:W-:Y:S02]  /*3a80*/  UIADD3 UR4, UPT, UPT, UR6, 0x1, URZ ;  /* 0x0000000106047890 */ /* 0x000fe4000fffe0ff */
[----:B------:R-:W-:Y:S02]  /*3a90*/  ULEA UR12, UR6, UR21, 0xa ;  /* 0x00000015060c7291 */ /* 0x000fe4000f8e50ff */
[----:B------:R-:W-:Y:S01]  /*3aa0*/  UISETP.NE.AND UP1, UPT, UR4, 0xa, UPT ;  /* 0x0000000a0400788c */ /* 0x000fe2000bf25270 */
[----:B------:R-:W-:Y:S01]  /*3ab0*/  PLOP3.LUT P0, PT, PT, PT, UP0, 0x80, 0x8 ;  /* 0x000000000008781c */ /* 0x000fe20003f0f008 */
[----:B------:R-:W-:Y:S02]  /*3ac0*/  UIADD3 UR10, UPT, UPT, UR12, 0x2, URZ ;  /* 0x000000020c0a7890 */ /* 0x000fe4000fffe0ff */
[----:B------:R-:W-:Y:S02]  /*3ad0*/  USEL UR7, URZ, 0x1, UP1 ;  /* 0x00000001ff077887 */ /* 0x000fe40008800000 */
[----:B------:R-:W-:Y:S02]  /*3ae0*/  USEL UR14, UR4, URZ, UP1 ;  /* 0x000000ff040e7287 */ /* 0x000fe40008800000 */
[----:B------:R-:W-:Y:S02]  /*3af0*/  UIADD3 UR15, UPT, UPT, UR15, -0x1, URZ ;  /* 0xffffffff0f0f7890 */ /* 0x000fe4000fffe0ff */
[----:B------:R-:W-:Y:S01]  /*3b00*/  @UP0 ULEA UR4, UR14, UR17, 0x3 ;  /* 0x000000110e040291 */ /* 0x000fe2000f8e18ff */
[----:B------:R-:W-:Y:S01]  /*3b10*/  LOP3.LUT R8, R8, UR7, RZ, 0x3c, !PT ;  /* 0x0000000708087c12 */ /* 0x000fe2000f8e3cff */
[----:B------:R-:W-:Y:S01]  /*3b20*/  UIADD3 UR7, UPT, UPT, UR5, 0x50, URZ ;  /* 0x0000005005077890 */ /* 0x000fe2000fffe0ff */
[----:B------:R-:W-:Y:S02]  /*3b30*/  UMOV UR13, 0x80004020 ;  /* 0x80004020000d7882 */ /* 0x000fe40000000000 */
[----:B-1----:R-:W-:Y:S01]  /*3b40*/  @P0 SHF.L.U32 R0, R8, 0x1f, RZ ;  /* 0x0000001f08000819 */ /* 0x002fe200000006ff */
[----:B------:R-:W-:Y:S01]  /*3b50*/  UMOV UR5, 0x80004020 ;  /* 0x8000402000057882 */ /* 0x000fe20000000000 */
[----:B------:R-:W-:Y:S01]  /*3b60*/  UMOV UR11, 0x80004020 ;  /* 0x80004020000b7882 */ /* 0x000fe20000000000 */
[----:B------:R-:W-:Y:S01]  /*3b70*/  UMOV UR9, 0x80004020 ;  /* 0x8000402000097882 */ /* 0x000fe20000000000 */
[----:B------:R2:W3:Y:S01]  /*3b80*/  @P0 SYNCS.PHASECHK.TRANS64.TRYWAIT P2, [UR4], R0 ;  /* 0x00000000ff0005a7 */ /* 0x0004e20008041104 */
[----:B------:R-:W-:Y:S03]  /*3b90*/  ULEA UR4, UR6, UR20, 0x8 ;  /* 0x0000001406047291 */ /* 0x000fe6000f8e40ff */
[----:B------:R-:W-:Y:S01]  /*3ba0*/  UMOV UR6, UR14 ;  /* 0x0000000e00067c82 */ /* 0x000fe20008000000 */
[----:B------:R-:W-:Y:S05]  /*3bb0*/  UIADD3 UR8, UPT, UPT, UR4, 0x2, URZ ;  /* 0x0000000204087890 */ /* 0x000fea000fffe0ff */
[----:B------:R2:W-:Y:S01]  /*3bc0*/  UTCQMMA gdesc[UR4], gdesc[UR12], tmem[UR18], tmem[UR26], idesc[UR27], UP2 ;  /* 0x00ff1a0c040075ea */ /* 0x0005e20009000312 */
[----:B------:R-:W-:Y:S03]  /*3bd0*/  UPLOP3.LUT UP2, UPT, UPT, UPT, UPT, 0x80, 0x8 ;  /* 0x000000000008789c */ /* 0x000fe60003f4f070 */
[----:B------:R2:W-:Y:S01]  /*3be0*/  UTCQMMA gdesc[UR8], gdesc[UR10], tmem[UR18], tmem[UR24], idesc[UR25], UPT ;  /* 0x00ff180a080075ea */ /* 0x0005e2000b800312 */
[----:B------:R2:W-:Y:S01]  /*3bf0*/  UTCBAR.MULTICAST [UR7], URZ, UR19 ;  /* 0x000000ff070073e9 */ /* 0x0005e20008000813 */
[----:B------:R-:W-:Y:S06]  /*3c00*/  BRA.U UP3, `(.L_x_72) ;  /* 0xfffffffd03787547 */ /* 0x000fec000b83ffff */
.L_x_69:
[----:B--2---:R-:W-:Y:S01]  /*3c10*/  UIADD3 UR4, UPT, UPT, UR22, 0x1, URZ ;  /* 0x0000000116047890 */ /* 0x004fe2000fffe0ff */
[C---:B------:R-:W-:Y:S01]  /*3c20*/  ISETP.NE.AND P0, PT, R10.reuse, 0x2, PT ;  /* 0x000000020a00780c */ /* 0x040fe20003f05270 */
[----:B------:R-:W-:Y:S02]  /*3c30*/  UIADD3 UR5, UPT, UPT, UR23, 0x110, URZ ;  /* 0x0000011017057890 */ /* 0x000fe4000fffe0ff */
[----:B------:R-:W-:Y:S01]  /*3c40*/  UISETP.NE.AND UP0, UPT, UR4, 0x4, UPT ;  /* 0x000000040400788c */ /* 0x000fe2000bf05270 */
[----:B-1----:R-:W-:Y:S02]  /*3c50*/  SEL R0, RZ, 0x1, P0 ;  /* 0x00000001ff007807 */ /* 0x002fe40000000000 */
[----:B------:R-:W-:Y:S01]  /*3c60*/  SEL R10, R10, RZ, P0 ;  /* 0x000000ff0a0a7207 */ /* 0x000fe20000000000 */
[----:B------:R-:W-:Y:S01]  /*3c70*/  USEL UR6, URZ, 0x1, UP0 ;  /* 0x00000001ff067887 */ /* 0x000fe20008000000 */
[----:B------:R-:W-:Y:S01]  /*3c80*/  LOP3.LUT R9, R9, R0, RZ, 0x3c, !PT ;  /* 0x0000000009097212 */ /* 0x000fe200078e3cff */
[----:B------:R-:W-:Y:S01]  /*3c90*/  USEL UR22, UR4, URZ, UP0 ;  /* 0x000000ff04167287 */ /* 0x000fe20008000000 */
[----:B------:R1:W-:Y:S03]  /*3ca0*/  UTCBAR [UR5], URZ ;  /* 0x000000ff050073e9 */ /* 0x0003e600080000ff */
[----:B------:R-:W-:Y:S01]  /*3cb0*/  LOP3.LUT R11, R11, UR6, RZ, 0x3c, !PT ;  /* 0x000000060b0b7c12 */ /* 0x000fe2000f8e3cff */
[----:B------:R-:W-:Y:S07]  /*3cc0*/  @P1 BRA `(.L_x_73) ;  /* 0xfffffff800b01947 */ /* 0x000fee000383ffff */
[----:B------:R-:W2:Y:S01]  /*3cd0*/  S2UR UR8, SR_CgaCtaId ;  /* 0x00000000000879c3 */ /* 0x000ea20000008800 */
[----:B------:R-:W-:Y:S01]  /*3ce0*/  ELECT P0, URZ, PT ;  /* 0x0000000000ff782f */ /* 0x000fe20003800000 */
[----:B------:R-:W-:Y:S01]  /*3cf0*/  IMAD.MOV.U32 R0, RZ, RZ, 0x1 ;  /* 0x00000001ff007424 */ /* 0x000fe200078e00ff */
[----:B------:R-:W-:Y:S01]  /*3d00*/  UIADD3 UR17, UPT, UPT, UR17, 0x130, URZ ;  /* 0x0000013011117890 */ /* 0x000fe2000fffe0ff */
[----:B------:R-:W-:Y:S01]  /*3d10*/  SHF.L.U32 R3, R11, 0x1f, RZ ;  /* 0x0000001f0b037819 */ /* 0x000fe200000006ff */
[----:B------:R-:W-:-:S03]  /*3d20*/  UMOV UR4, 0x40 ;  /* 0x0000004000047882 */ /* 0x000fc60000000000 */
[----:B------:R-:W-:Y:S01]  /*3d30*/  UVIRTCOUNT.DEALLOC.SMPOOL 0x80 ;  /* 0x000000800000784c */ /* 0x000fe20000000000 */
[----:B--2---:R-:W-:Y:S02]  /*3d40*/  ULEA UR8, UR8, UR4, 0x18 ;  /* 0x0000000408087291 */ /* 0x004fe4000f8ec0ff */
[----:B------:R-:W-:-:S07]  /*3d50*/  ULEA UR4, UR22, UR17, 0x3 ;  /* 0x0000001116047291 */ /* 0x000fce000f8e18ff */
[----:B------:R2:W-:Y:S02]  /*3d60*/  @P0 STS.U8 [UR8+0x1c], R0 ;  /* 0x00001c00ff000988 */ /* 0x0005e40008000008 */
[----:B------:R-:W4:Y:S02]  /*3d70*/  SYNCS.PHASECHK.TRANS64.TRYWAIT P0, [UR4], R3 ;  /* 0x00000003ff0075a7 */ /* 0x000f240008001104 */
[----:B--2-4-:R-:W-:Y:S05]  /*3d80*/  @!P0 BRA `(.L_x_74) ;  /* 0x0000006400048947 */ /* 0x014fea0003800000 */
.L_x_171:
[----:B------:R-:W-:-:S04]  /*3d90*/  UIADD3 UR4, UPT, UPT, UR22, 0x1, URZ ;  /* 0x0000000116047890 */ /* 0x000fc8000fffe0ff */
[----:B------:R-:W-:-:S04]  /*3da0*/  UISETP.NE.AND UP0, UPT, UR4, 0x4, UPT ;  /* 0x000000040400788c */ /* 0x000fc8000bf05270 */
[----:B------:R-:W-:Y:S02]  /*3db0*/  USEL UR6, URZ, 0x1, UP0 ;  /* 0x00000001ff067887 */ /* 0x000fe40008000000 */
[----:B------:R-:W-:-:S04]  /*3dc0*/  USEL UR4, UR4, URZ, UP0 ;  /* 0x000000ff04047287 */ /* 0x000fc80008000000 */
[----:B-1----:R-:W-:Y:S01]  /*3dd0*/  ULEA UR5, UR4, UR17, 0x3 ;  /* 0x0000001104057291 */ /* 0x002fe2000f8e18ff */
[----:B------:R-:W-:-:S04]  /*3de0*/  LOP3.LUT R2, R11, UR6, RZ, 0x3c, !PT ;  /* 0x000000060b027c12 */ /* 0x000fc8000f8e3cff */
[----:B--2---:R-:W-:-:S04]  /*3df0*/  SHF.L.U32 R3, R2, 0x1f, RZ ;  /* 0x0000001f02037819 */ /* 0x004fc800000006ff */
[----:B------:R-:W1:Y:S02]  /*3e00*/  SYNCS.PHASECHK.TRANS64.TRYWAIT P0, [UR5], R3 ;  /* 0x00000003ff0075a7 */ /* 0x000e640008001105 */
[----:B-1----:R-:W-:Y:S05]  /*3e10*/  @!P0 BRA `(.L_x_75) ;  /* 0x0000006000f88947 */ /* 0x002fea0003800000 */
.L_x_173:
        /* <DEDUP_REMOVED lines=9> */
.L_x_175:
[----:B------:R-:W-:-:S04]  /*3eb0*/  UIADD3 UR4, UPT, UPT, UR4, 0x1, URZ ;  /* 0x0000000104047890 */ /* 0x000fc8000fffe0ff */
[----:B------:R-:W-:-:S04]  /*3ec0*/  UISETP.NE.AND UP0, UPT, UR4, 0x4, UPT ;  /* 0x000000040400788c */ /* 0x000fc8000bf05270 */
[----:B------:R-:W-:Y:S02]  /*3ed0*/  USEL UR5, URZ, 0x1, UP0 ;  /* 0x00000001ff057887 */ /* 0x000fe40008000000 */
[----:B------:R-:W-:-:S04]  /*3ee0*/  USEL UR4, UR4, URZ, UP0 ;  /* 0x000000ff04047287 */ /* 0x000fc80008000000 */
[----:B------:R-:W-:Y:S01]  /*3ef0*/  ULEA UR4, UR4, UR17, 0x3 ;  /* 0x0000001104047291 */ /* 0x000fe2000f8e18ff */
[----:B-1----:R-:W-:-:S04]  /*3f00*/  LOP3.LUT R3, R2, UR5, RZ, 0x3c, !PT ;  /* 0x0000000502037c12 */ /* 0x002fc8000f8e3cff */
[----:B------:R-:W-:-:S04]  /*3f10*/  SHF.L.U32 R3, R3, 0x1f, RZ ;  /* 0x0000001f03037819 */ /* 0x000fc800000006ff */
[----:B------:R-:W1:Y:S02]  /*3f20*/  SYNCS.PHASECHK.TRANS64.TRYWAIT P0, [UR4], R3 ;  /* 0x00000003ff0075a7 */ /* 0x000e640008001104 */
[----:B-1----:R-:W-:Y:S05]  /*3f30*/  @!P0 BRA `(.L_x_77) ;  /* 0x0000006000e08947 */ /* 0x002fea0003800000 */
.L_x_177:
[----:B------:R-:W-:Y:S01]  /*3f40*/  NOP ;  /* 0x0000000000007918 */ /* 0x000fe20000000000 */
[----:B-1----:R-:W1:Y:S01]  /*3f50*/  LDS R0, [UR8+0x14] ;  /* 0x00001408ff007984 */ /* 0x002e620008000800 */
[----:B------:R-:W-:Y:S01]  /*3f60*/  ULOP3.LUT UR4, UR30, 0xffff, URZ, 0xc0, !UPT ;  /* 0x0000ffff1e047892 */ /* 0x000fe2000f8ec0ff */
[----:B------:R-:W-:Y:S01]  /*3f70*/  UMOV UR5, 0xffff ;  /* 0x0000ffff00057882 */ /* 0x000fe20000000000 */
[----:B------:R-:W-:Y:S02]  /*3f80*/  UMOV UR6, 0x1 ;  /* 0x0000000100067882 */ /* 0x000fe40000000000 */
[----:B------:R-:W-:-:S04]  /*3f90*/  USHF.R.U32.HI UR4, URZ, 0x5, UR4 ;  /* 0x00000005ff047899 */ /* 0x000fc80008011604 */
[----:B------:R-:W-:Y:S02]  /*3fa0*/  USHF.L.U32 UR5, UR5, UR4, URZ ;  /* 0x0000000405057299 */ /* 0x000fe400080006ff */
[----:B------:R-:W-:-:S04]  /*3fb0*/  USHF.L.U32 UR4, UR6, UR4, URZ ;  /* 0x0000000406047299 */ /* 0x000fc800080006ff */
[----:B-1----:R-:W-:-:S04]  /*3fc0*/  LOP3.LUT R0, R0, UR5, RZ, 0xc0, !PT ;  /* 0x0000000500007c12 */ /* 0x002fc8000f8ec0ff */
[----:B------:R-:W-:-:S13]  /*3fd0*/  ISETP.NE.AND P0, PT, R0, UR5, PT ;  /* 0x0000000500007c0c */ /* 0x000fda000bf05270 */
[----:B------:R-:W-:Y:S05]  /*3fe0*/  @P0 BRA `(.L_x_78) ;  /* 0x0000000000580947 */ /* 0x000fea0003800000 */
[----:B------:R-:W1:Y:S02]  /*3ff0*/  LDS R0, [UR8+0x18] ;  /* 0x00001808ff007984 */ /* 0x000e640008000800 */
[----:B-1----:R-:W-:-:S04]  /*4000*/  LOP3.LUT R0, R0, UR4, RZ, 0xc0, !PT ;  /* 0x0000000400007c12 */ /* 0x002fc8000f8ec0ff */
[----:B------:R-:W-:-:S13]  /*4010*/  ISETP.NE.AND P0, PT, R0, UR4, PT ;  /* 0x0000000400007c0c */ /* 0x000fda000bf05270 */
[----:B------:R-:W-:Y:S05]  /*4020*/  @P0 BRA `(.L_x_79) ;  /* 0x00000000003c0947 */ /* 0x000fea0003800000 */
[----:B------:R-:W1:Y:S01]  /*4030*/  S2R R2, SR_LANEID ;  /* 0x0000000000027919 */ /* 0x000e620000000000 */
[----:B------:R-:W-:Y:S01]  /*4040*/  ULOP3.LUT UR5, URZ, UR5, URZ, 0x33, !UPT ;  /* 0x00000005ff057292 */ /* 0x000fe2000f8e33ff */
[----:B------:R-:W-:Y:S01]  /*4050*/  LOP3.LUT R4, RZ, UR4, RZ, 0x33, !PT ;  /* 0x00000004ff047c12 */ /* 0x000fe2000f8e33ff */
[----:B------:R-:W-:Y:S02]  /*4060*/  VOTEU.ANY UR4, UPT, PT ;  /* 0x0000000000047886 */ /* 0x000fe400038e0100 */
[----:B------:R-:W-:Y:S01]  /*4070*/  UFLO.U32 UR4, UR4 ;  /* 0x00000004000472bd */ /* 0x000fe200080e0000 */
[----:B------:R-:W2:Y:S01]  /*4080*/  REDUX UR6, R4 ;  /* 0x00000000040673c4 */ /* 0x000ea20000000000 */
[----:B------:R-:W-:-:S06]  /*4090*/  IMAD.U32 R0, RZ, RZ, UR5 ;  /* 0x00000005ff007e24 */ /* 0x000fcc000f8e00ff */
[----:B------:R4:W-:Y:S01]  /*40a0*/  UTCATOMSWS.AND URZ, UR5 ;  /* 0x0000000500ff79e3 */ /* 0x0009e20008000000 */
[----:B------:R-:W3:Y:S01]  /*40b0*/  REDUX UR7, R0 ;  /* 0x00000000000773c4 */ /* 0x000ee20000000000 */
[----:B-1----:R-:W-:Y:S01]  /*40c0*/  ISETP.EQ.U32.AND P0, PT, R2, UR4, PT ;  /* 0x0000000402007c0c */ /* 0x002fe2000bf02070 */
[----:B--2---:R-:W-:Y:S01]  /*40d0*/  IMAD.U32 R2, RZ, RZ, UR6 ;  /* 0x00000006ff027e24 */ /* 0x004fe2000f8e00ff */
[----:B---3--:R-:W-:-:S11]  /*40e0*/  MOV R3, UR7 ;  /* 0x0000000700037c02 */ /* 0x008fd60008000f00 */
[----:B------:R4:W-:Y:S04]  /*40f0*/  @P0 ATOMS.AND RZ, [UR8+0x14], R3 ;  /* 0x00001403ffff098c */ /* 0x0009e8000a800008 */
[----:B------:R4:W-:Y:S01]  /*4100*/  @P0 ATOMS.AND RZ, [UR8+0x18], R2 ;  /* 0x00001802ffff098c */ /* 0x0009e2000a800008 */
[----:B------:R-:W-:Y:S05]  /*4110*/  BRA `(.L_x_80) ;  /* 0x0000000000147947 */ /* 0x000fea0003800000 */
.L_x_79:
[----:B------:R-:W-:Y:S02]  /*4120*/  MOV R2, 0x4140 ;  /* 0x0000414000027802 */ /* 0x000fe40000000f00 */
[----:B---3-5:R-:W-:Y:S05]  /*4130*/  CALL.REL.NOINC `($__internal_0_$__cuda_sm10x_tcgen05_guardrail_trap_col_being_dealloced_not_returned_by_alloc) ;  /* 0x0000006400c47944 */ /* 0x028fea0003c00000 */
[----:B------:R-:W-:Y:S05]  /*4140*/  BRA `(.L_x_80) ;  /* 0x0000000000087947 */ /* 0x000fea0003800000 */
.L_x_78:
[----:B------:R-:W-:Y:S02]  /*4150*/  MOV R2, 0x4170 ;  /* 0x0000417000027802 */ /* 0x000fe40000000f00 */
[----:B---3-5:R-:W-:Y:S05]  /*4160*/  CALL.REL.NOINC `($__internal_2_$__cuda_sm10x_tcgen05_guardrail_trap_unallocated_columns_being_dealloced) ;  /* 0x0000006400d07944 */ /* 0x028fea0003c00000 */
.L_x_80:
[----:B------:R-:W-:Y:S01]  /*4170*/  NOP ;  /* 0x0000000000007918 */ /* 0x000fe20000000000 */
[----:B----4-:R-:W-:Y:S05]  /*4180*/  EXIT ;  /* 0x000000000000794d */ /* 0x010fea0003800000 */
.L_x_62:
[----:B------:R-:W-:-:S09]  /*4190*/  UISETP.NE.OR UP0, UPT, UR17, 0x3, !UP3 ;  /* 0x000000031100788c */ /* 0x000fd2000df05670 */
[----:B------:R-:W-:Y:S05]  /*41a0*/  BRA.U UP0, `(.L_x_81) ;  /* 0x0000001100587547 */ /* 0x000fea000b800000 */
[----:B------:R-:W1:Y:S01]  /*41b0*/  S2UR UR10, SR_CgaCtaId ;  /* 0x00000000000a79c3 */ /* 0x000e620000008800 */
[----:B------:R-:W2:Y:S01]  /*41c0*/  LDCU UR31, c[0x0][0x370] ;  /* 0x00006e00ff1f77ac */ /* 0x000ea20008000800 */
[----:B------:R-:W-:Y:S02]  /*41d0*/  HFMA2 R13, -RZ, RZ, 0, 0 ;  /* 0x00000000ff0d7431 */ /* 0x000fe400000001ff */
[----:B------:R-:W-:Y:S01]  /*41e0*/  IMAD.MOV.U32 R15, RZ, RZ, 0x1 ;  /* 0x00000001ff0f7424 */ /* 0x000fe200078e00ff */
[----:B------:R-:W-:Y:S01]  /*41f0*/  MOV R7, 0x1000 ;  /* 0x0000100000077802 */ /* 0x000fe20000000f00 */
[----:B------:R-:W2:Y:S01]  /*4200*/  LDCU.128 UR44, c[0x0][0xb10] ;  /* 0x00016200ff2c77ac */ /* 0x000ea20008000c00 */
[----:B------:R-:W-:Y:S01]  /*4210*/  IMAD.MOV.U32 R14, RZ, RZ, RZ ;  /* 0x000000ffff0e7224 */ /* 0x000fe200078e00ff */
[----:B------:R-:W3:Y:S01]  /*4220*/  LDC.64 R16, c[0x0][0x348] ;  /* 0x0000d200ff107b82 */ /* 0x000ee20000000a00 */
[----:B------:R-:W4:Y:S01]  /*4230*/  LDCU UR30, c[0x0][0x374] ;  /* 0x00006e80ff1e77ac */ /* 0x000f220008000800 */
[----:B------:R-:W1:Y:S06]  /*4240*/  LDCU UR15, c[0x0][0xb0c] ;  /* 0x00016180ff0f77ac */ /* 0x000e6c0008000800 */
[----:B------:R-:W3:Y:S01]  /*4250*/  LDC.64 R2, c[0x0][0x888] ;  /* 0x00022200ff027b82 */ /* 0x000ee20000000a00 */
[----:B------:R-:W3:Y:S01]  /*4260*/  LDCU UR49, c[0x0][0xb20] ;  /* 0x00016400ff3177ac */ /* 0x000ee20008000800 */
[----:B------:R-:W3:Y:S06]  /*4270*/  LDCU UR4, c[0x0][0xb30] ;  /* 0x00016600ff0477ac */ /* 0x000eec0008000800 */
[----:B------:R-:W3:Y:S01]  /*4280*/  LDC.64 R4, c[0x0][0x890] ;  /* 0x00022400ff047b82 */ /* 0x000ee20000000a00 */
[----:B------:R-:W-:Y:S01]  /*4290*/  UMOV UR21, 0x400 ;  /* 0x0000040000157882 */ /* 0x000fe20000000000 */
[----:B--2---:R-:W-:-:S02]  /*42a0*/  UIMAD.WIDE.U32 UR6, UR31, UR44, URZ ;  /* 0x0000002c1f0672a5 */ /* 0x004fc4000f8e00ff */
[----:B----4-:R-:W-:Y:S02]  /*42b0*/  UIMAD.WIDE.U32 UR8, UR30, UR47, URZ ;  /* 0x0000002f1e0872a5 */ /* 0x010fe4000f8e00ff */
[----:B-1----:R-:W-:Y:S02]  /*42c0*/  ULEA UR21, UR10, UR21, 0x18 ;  /* 0x000000150a157291 */ /* 0x002fe4000f8ec0ff */
[----:B------:R-:W-:Y:S02]  /*42d0*/  UPLOP3.LUT UP3, UPT, UPT, UPT, UPT, 0x40, 0x4 ;  /* 0x000000000004789c */ /* 0x000fe40003f6e870 */
[----:B------:R-:W-:Y:S02]  /*42e0*/  UIADD3 UR37, UPT, UPT, UR21, 0xb8, URZ ;  /* 0x000000b815257890 */ /* 0x000fe4000fffe0ff */
[----:B------:R-:W-:Y:S02]  /*42f0*/  UIADD3 UR33, UPT, UPT, UR21, 0xa0, URZ ;  /* 0x000000a015217890 */ /* 0x000fe4000fffe0ff */
[----:B------:R-:W-:-:S02]  /*4300*/  UIADD3 UR25, UPT, UPT, UR21, 0xa8, URZ ;  /* 0x000000a815197890 */ /* 0x000fc4000fffe0ff */
[----:B------:R-:W-:Y:S01]  /*4310*/  UIADD3 UR17, UPT, UPT, UR21, 0xb0, URZ ;  /* 0x000000b015117890 */ /* 0x000fe2000fffe0ff */
[----:B------:R-:W-:Y:S01]  /*4320*/  UMOV UR6, UR7 ;  /* 0x0000000700067c82 */ /* 0x000fe20008000000 */
[----:B------:R-:W-:Y:S01]  /*4330*/  UMOV UR41, UR9 ;  /* 0x0000000900297c82 */ /* 0x000fe20008000000 */
[----:B------:R-:W-:Y:S02]  /*4340*/  UISETP.GE.AND UP0, UPT, UR42, 0x1, UPT ;  /* 0x000000012a00788c */ /* 0x000fe4000bf06270 */
[----:B------:R-:W-:Y:S01]  /*4350*/  UISETP.NE.AND UP4, UPT, UR42, 0x1, UPT ;  /* 0x000000012a00788c */ /* 0x000fe2000bf85270 */
[----:B------:R-:W1:Y:S01]  /*4360*/  LDCU.64 UR22, c[0x0][0xb28] ;  /* 0x00016500ff1677ac */ /* 0x000e620008000a00 */
[----:B------:R-:W-:Y:S02]  /*4370*/  UISETP.NE.AND UP6, UPT, UR15, 0x1, UPT ;  /* 0x000000010f00788c */ /* 0x000fe4000bfc5270 */
[----:B------:R-:W-:Y:S02]  /*4380*/  UISETP.NE.AND UP5, UPT, UR46, 0x1, UPT ;  /* 0x000000012e00788c */ /* 0x000fe4000bfa5270 */
[----:B------:R-:W-:-:S02]  /*4390*/  UPRMT UR37, UR10, 0x654, UR37 ;  /* 0x000006540a257896 */ /* 0x000fc40008000025 */
[----:B------:R-:W-:Y:S02]  /*43a0*/  USHF.R.U32.HI UR43, URZ, UR45, UR6 ;  /* 0x0000002dff2b7299 */ /* 0x000fe40008011606 */
[----:B------:R-:W-:Y:S02]  /*43b0*/  UPRMT UR40, UR10, 0x654, UR33 ;  /* 0x000006540a287896 */ /* 0x000fe40008000021 */
[----:B------:R-:W-:Y:S02]  /*43c0*/  UPRMT UR39, UR10, 0x654, UR25 ;  /* 0x000006540a277896 */ /* 0x000fe40008000019 */
[----:B------:R-:W-:Y:S02]  /*43d0*/  UPRMT UR38, UR10, 0x654, UR17 ;  /* 0x000006540a267896 */ /* 0x000fe40008000011 */
[----:B---3--:R-:W-:Y:S02]  /*43e0*/  USHF.R.U32.HI UR41, URZ, UR49, UR41 ;  /* 0x00000031ff297299 */ /* 0x008fe40008011629 */
[----:B------:R-:W-:-:S11]  /*43f0*/  UISETP.NE.AND UP2, UPT, UR4, 0x1, UPT ;  /* 0x000000010400788c */ /* 0x000fd6000bf45270 */
.L_x_92:
[C---:B------:R-:W-:Y:S02]  /*4400*/  LEA R12, R14.reuse, UR21, 0x3 ;  /* 0x000000150e0c7c11 */ /* 0x040fe4000f8e18ff */
[----:B------:R-:W-:Y:S02]  /*4410*/  SHF.L.U32 R9, R13, 0x1f, RZ ;  /* 0x0000001f0d097819 */ /* 0x000fe400000006ff */
[----:B------:R-:W-:Y:S02]  /*4420*/  LEA R10, R14, UR21, 0x4 ;  /* 0x000000150e0a7c11 */ /* 0x000fe4000f8e20ff */
[----:B--2---:R-:W2:Y:S02]  /*4430*/  SYNCS.PHASECHK.TRANS64.TRYWAIT P0, [R12+URZ+0xf0], R9 ;  /* 0x0000f0090c0075a7 */ /* 0x004ea400080011ff */
[----:B--2---:R-:W-:Y:S05]  /*4440*/  @!P0 BRA `(.L_x_82) ;  /* 0x0000005c00b48947 */ /* 0x004fea0003800000 */
.L_x_178:
[----:B--2---:R-:W2:Y:S01]  /*4450*/  LDS.128 R8, [R10+0x180] ;  /* 0x000180000a087984 */ /* 0x004ea20000000c00 */
[----:B------:R-:W-:Y:S01]  /*4460*/  UISETP.GE.AND UP0, UPT, UR42, 0x1, UPT ;  /* 0x000000012a00788c */ /* 0x000fe2000bf06270 */
[----:B------:R-:W-:Y:S01]  /*4470*/  @!PT LDS RZ, [RZ] ;  /* 0x00000000fffff984 */ /* 0x000fe20000000800 */
[----:B------:R-:W-:Y:S01]  /*4480*/  @!PT LDS RZ, [RZ] ;  /* 0x00000000fffff984 */ /* 0x000fe20000000800 */
[----:B------:R-:W-:Y:S01]  /*4490*/  @!PT LDS RZ, [RZ] ;  /* 0x00000000fffff984 */ /* 0x000fe20000000800 */
[----:B------:R-:W-:Y:S01]  /*44a0*/  @!PT LDS RZ, [RZ] ;  /* 0x00000000fffff984 */ /* 0x000fe20000000800 */
[----:B------:R3:W-:Y:S06]  /*44b0*/  MEMBAR.ALL.CTA ;  /* 0x0000000000007992 */ /* 0x0007ec0000008000 */
[----:B---3--:R-:W3:Y:S01]  /*44c0*/  FENCE.VIEW.ASYNC.S ;  /* 0x00000000000073c6 */ /* 0x008ee20000000000 */
[----:B--2---:R-:W-:Y:S11]  /*44d0*/  LOP3.LUT P0, RZ, R10, 0x1, RZ, 0xc0, !PT ;  /* 0x000000010aff7812 */ /* 0x004ff6000780c0ff */
[----:B------:R-:W-:Y:S02]  /*44e0*/  @!UPT UIADD3 URZ, UPT, UPT, URZ, URZ, URZ ;  /* 0x000000fffffff290 */ /* 0x000fe4000fffe0ff */
[----:B---3--:R-:W-:Y:S01]  /*44f0*/  VOTEU.ANY UP1, P0 ;  /* 0x0000000000ff7886 */ /* 0x008fe20000020100 */
[----:B------:R-:W-:Y:S11]  /*4500*/  PLOP3.LUT P0, PT, PT, PT, UP1, 0x80, 0x8 ;  /* 0x000000000008781c */ /* 0x000ff60003f0f018 */
[----:B------:R-:W-:Y:S02]  /*4510*/  @!UPT UIADD3 URZ, UPT, UPT, URZ, URZ, URZ ;  /* 0x000000fffffff290 */ /* 0x000fe4000fffe0ff */
[----:B------:R-:W-:Y:S02]  /*4520*/  @P0 SHF.R.U32.HI R0, RZ, 0x10, R9 ;  /* 0x00000010ff000819 */ /* 0x000fe40000011609 */
[----:B------:R-:W-:Y:S02]  /*4530*/  @P0 MOV R6, R8 ;  /* 0x0000000800060202 */ /* 0x000fe40000000f00 */
[----:B------:R-:W-:Y:S01]  /*4540*/  @P0 R2UR UR4, R0 ;  /* 0x00000000000402ca */ /* 0x000fe200000e0000 */
[----:B------:R-:W-:Y:S01]  /*4550*/  VIADD R0, R12, 0x100 ;  /* 0x000001000c007836 */ /* 0x000fe20000000000 */
[----:B------:R-:W-:Y:S02]  /*4560*/  @P0 LOP3.LUT R8, R9, 0xffff, RZ, 0xc0, !PT ;  /* 0x0000ffff09080812 */ /* 0x000fe400078ec0ff */
[----:B------:R-:W-:Y:S02]  /*4570*/  @P0 R2UR UR6, R6 ;  /* 0x00000000060602ca */ /* 0x000fe400000e0000 */
[----:B------:R-:W-:Y:S02]  /*4580*/  PRMT R0, RZ, 0x654, R0 ;  /* 0x00000654ff007816 */ /* 0x000fe40000000000 */
[----:B------:R-:W-:Y:S02]  /*4590*/  @P0 R2UR UR5, R8 ;  /* 0x00000000080502ca */ /* 0x000fe400000e0000 */
[----:B------:R2:W-:Y:S03]  /*45a0*/  SYNCS.ARRIVE.TRANS64.RED.A1T0 RZ, [R0+URZ], RZ ;  /* 0x000000ff00ff79a7 */ /* 0x0005e600081004ff */
[----:B------:R-:W-:Y:S04]  /*45b0*/  @UP1 UMOV UR29, UR4 ;  /* 0x00000004001d1c82 */ /* 0x000fe80008000000 */
[----:B------:R-:W-:Y:S04]  /*45c0*/  @UP1 UMOV UR14, UR6 ;  /* 0x00000006000e1c82 */ /* 0x000fe80008000000 */
[----:B------:R-:W-:Y:S01]  /*45d0*/  @UP1 UMOV UR13, UR5 ;  /* 0x00000005000d1c82 */ /* 0x000fe20008000000 */
[----:B------:R-:W-:Y:S05]  /*45e0*/  BRA.U !UP0, `(.L_x_83) ;  /* 0x0000000108a47547 */ /* 0x000fea000b800000 */
[----:B------:R-:W-:Y:S02]  /*45f0*/  UIMAD.WIDE.U32 UR18, UR13, UR47, URZ ;  /* 0x0000002f0d1272a5 */ /* 0x000fe4000f8e00ff */
[----:B------:R-:W-:Y:S02]  /*4600*/  UIMAD.WIDE.U32 UR26, UR14, UR44, URZ ;  /* 0x0000002c0e1a72a5 */ /* 0x000fe4000f8e00ff */
[----:B------:R-:W-:Y:S02]  /*4610*/  USEL UR4, UR30, UR41, !UP5 ;  /* 0x000000291e047287 */ /* 0x000fe4000e800000 */
[----:B------:R-:W-:Y:S02]  /*4620*/  USEL UR7, UR31, UR43, !UP6 ;  /* 0x0000002b1f077287 */ /* 0x000fe4000f000000 */
[----:B-1----:R-:W-:Y:S02]  /*4630*/  UIMAD.WIDE.U32 UR8, UR4, UR22, URZ ;  /* 0x00000016040872a5 */ /* 0x002fe4000f8e00ff */
[----:B------:R-:W-:Y:S01]  /*4640*/  UIMAD.WIDE.U32 UR10, UR7, UR22, URZ ;  /* 0x00000016070a72a5 */ /* 0x000fe2000f8e00ff */
[----:B------:R-:W-:Y:S02]  /*4650*/  UMOV UR5, UR19 ;  /* 0x0000001300057c82 */ /* 0x000fe40008000000 */
[----:B------:R-:W-:Y:S03]  /*4660*/  USHF.R.U32.HI UR6, URZ, UR49, UR5 ;  /* 0x00000031ff067299 */ /* 0x000fe60008011605 */
[----:B------:R-:W-:Y:S01]  /*4670*/  UMOV UR5, UR27 ;  /* 0x0000001b00057c82 */ /* 0x000fe20008000000 */
[----:B------:R-:W-:Y:S02]  /*4680*/  USEL UR6, UR13, UR6, !UP5 ;  /* 0x000000060d067287 */ /* 0x000fe4000e800000 */
[----:B------:R-:W-:Y:S03]  /*4690*/  USHF.R.U32.HI UR12, URZ, UR45, UR5 ;  /* 0x0000002dff0c7299 */ /* 0x000fe60008011605 */
[----:B------:R-:W-:Y:S02]  /*46a0*/  UMOV UR5, UR9 ;  /* 0x0000000900057c82 */ /* 0x000fe40008000000 */
[----:B------:R-:W-:Y:S03]  /*46b0*/  @UP4 USHF.R.U32.HI UR4, URZ, UR23, UR5 ;  /* 0x00000017ff044299 */ /* 0x000fe60008011605 */
[----:B------:R-:W-:Y:S01]  /*46c0*/  UMOV UR5, UR11 ;  /* 0x0000000b00057c82 */ /* 0x000fe20008000000 */
[----:B------:R-:W-:Y:S02]  /*46d0*/  UIMAD UR4, UR42, UR4, URZ ;  /* 0x000000042a0472a4 */ /* 0x000fe4000f8e02ff */
[----:B------:R-:W-:Y:S02]  /*46e0*/  @UP4 USHF.R.U32.HI UR7, URZ, UR23, UR5 ;  /* 0x00000017ff074299 */ /* 0x000fe40008011605 */
[----:B------:R-:W-:Y:S02]  /*46f0*/  UIMAD.WIDE.U32 UR10, UR6, UR22, URZ ;  /* 0x00000016060a72a5 */ /* 0x000fe4000f8e00ff */
[----:B------:R-:W-:Y:S02]  /*4700*/  USEL UR5, UR14, UR12, !UP6 ;  /* 0x0000000c0e057287 */ /* 0x000fe4000f000000 */
[----:B------:R-:W-:Y:S02]  /*4710*/  UIMAD UR8, UR42, UR7, URZ ;  /* 0x000000072a0872a4 */ /* 0x000fe4000f8e02ff */
[----:B------:R-:W-:Y:S03]  /*4720*/  UISETP.GE.AND UP0, UPT, UR6, UR4, UPT ;  /* 0x000000040600728c */ /* 0x000fe6000bf06270 */
[----:B------:R-:W-:Y:S01]  /*4730*/  UMOV UR4, UR11 ;  /* 0x0000000b00047c82 */ /* 0x000fe20008000000 */
[----:B------:R-:W-:Y:S02]  /*4740*/  UISETP.GE.OR UP0, UPT, UR5, UR8, UP0 ;  /* 0x000000080500728c */ /* 0x000fe40008706670 */
[----:B------:R-:W-:Y:S02]  /*4750*/  USHF.R.U32.HI UR4, URZ, UR23, UR4 ;  /* 0x00000017ff047299 */ /* 0x000fe40008011604 */
[----:B------:R-:W-:Y:S02]  /*4760*/  UIMAD.WIDE.U32 UR8, UR5, UR22, URZ ;  /* 0x00000016050872a5 */ /* 0x000fe4000f8e00ff */
[----:B------:R-:W-:Y:S04]  /*4770*/  USEL UR10, UR6, UR4, !UP4 ;  /* 0x00000004060a7287 */ /* 0x000fe8000e000000 */
[----:B------:R-:W-:Y:S01]  /*4780*/  UIADD3 UR11, UPT, UPT, -UR10, URZ, URZ ;  /* 0x000000ff0a0b7290 */ /* 0x000fe2000fffe1ff */
[----:B------:R-:W-:Y:S02]  /*4790*/  @!UP0 UMOV UR4, UR9 ;  /* 0x0000000900048c82 */ /* 0x000fe40008000000 */
[----:B------:R-:W-:Y:S02]  /*47a0*/  @!UP0 USHF.R.U32.HI UR4, URZ, UR23, UR4 ;  /* 0x00000017ff048299 */ /* 0x000fe40008011604 */
[----:B------:R-:W-:Y:S02]  /*47b0*/  UIMAD UR8, UR42, UR11, UR6 ;  /* 0x0000000b2a0872a4 */ /* 0x000fe4000f8e0206 */
[----:B------:R-:W-:Y:S04]  /*47c0*/  @!UP0 USEL UR4, UR5, UR4, !UP4 ;  /* 0x0000000405048287 */ /* 0x000fe8000e000000 */
[----:B------:R-:W-:Y:S02]  /*47d0*/  @!UP0 UIMAD UR8, UR7, UR8, UR4 ;  /* 0x00000008070882a4 */ /* 0x000fe4000f8e0204 */
[----:B------:R-:W-:Y:S02]  /*47e0*/  @!UP0 UIADD3 UR9, UPT, UPT, UR10, -UR4, URZ ;  /* 0x800000040a098290 */ /* 0x000fe4000fffe0ff */
[----:B------:R-:W-:Y:S02]  /*47f0*/  UIADD3 UR4, UPT, UPT, -UR5, URZ, URZ ;  /* 0x000000ff05047290 */ /* 0x000fe4000fffe1ff */
[----:B------:R-:W-:Y:S02]  /*4800*/  UIADD3 UR7, UPT, UPT, -UR6, URZ, URZ ;  /* 0x000000ff06077290 */ /* 0x000fe4000fffe1ff */
[----:B------:R-:W-:Y:S02]  /*4810*/  @!UP0 UIMAD UR6, UR9, UR42, UR5 ;  /* 0x0000002a090682a4 */ /* 0x000fe4000f8e0205 */
[----:B------:R-:W-:Y:S02]  /*4820*/  UIMAD UR14, UR15, UR4, UR14 ;  /* 0x000000040f0e72a4 */ /* 0x000fe4000f8e020e */
[----:B------:R-:W-:Y:S01]  /*4830*/  UIMAD UR13, UR46, UR7, UR13 ;  /* 0x000000072e0d72a4 */ /* 0x000fe2000f8e020d */
[----:B------:R-:W-:Y:S02]  /*4840*/  @!UP0 UMOV UR5, UR8 ;  /* 0x0000000800058c82 */ /* 0x000fe40008000000 */
[----:B------:R-:W-:Y:S02]  /*4850*/  UIMAD UR14, UR5, UR15, UR14 ;  /* 0x0000000f050e72a4 */ /* 0x000fe4000f8e020e */
[----:B------:R-:W-:Y:S11]  /*4860*/  UIMAD UR13, UR6, UR46, UR13 ;  /* 0x0000002e060d72a4 */ /* 0x000ff6000f8e020d */
[----:B------:R-:W-:Y:S01]  /*4870*/  @!UPT UIADD3 URZ, UPT, UPT, URZ, URZ, URZ ;  /* 0x000000fffffff290 */ /* 0x000fe2000fffe0ff */
.L_x_83:
[----:B------:R-:W3:Y:S01]  /*4880*/  @!UP2 LDCU.128 UR8, c[0x0][0xb10] ;  /* 0x00016200ff08a7ac */ /* 0x000ee20008000c00 */
[C---:B------:R-:W-:Y:S02]  /*4890*/  ISETP.NE.U32.AND P1, PT, R4.reuse, RZ, PT ;  /* 0x000000ff0400720c */ /* 0x040fe40003f25070 */
[----:B------:R-:W-:Y:S02]  /*48a0*/  ISETP.NE.U32.AND P0, PT, R4, RZ, PT ;  /* 0x000000ff0400720c */ /* 0x000fe40003f05070 */
[C---:B------:R-:W-:Y:S02]  /*48b0*/  ISETP.NE.AND.EX P1, PT, R5.reuse, RZ, PT, P1 ;  /* 0x000000ff0500720c */ /* 0x040fe40003f25310 */
[----:B------:R-:W-:Y:S01]  /*48c0*/  ISETP.NE.AND.EX P0, PT, R5, RZ, PT, P0 ;  /* 0x000000ff0500720c */ /* 0x000fe20003f05300 */
[----:B------:R-:W4:Y:S01]  /*48d0*/  @!UP2 LDCU UR5, c[0x0][0xb0c] ;  /* 0x00016180ff05a7ac */ /* 0x000f220008000800 */
[----:B------:R-:W-:Y:S01]  /*48e0*/  SHF.L.U32 R9, R15, 0x1f, RZ ;  /* 0x0000001f0f097819 */ /* 0x000fe200000006ff */
[----:B------:R-:W-:Y:S02]  /*48f0*/  USHF.L.U32 UR35, UR16, 0x6, URZ ;  /* 0x0000000610237899 */ /* 0x000fe400080006ff */
[----:B------:R-:W-:Y:S02]  /*4900*/  USHF.L.U32 UR34, UR20, 0x8, URZ ;  /* 0x0000000814227899 */ /* 0x000fe400080006ff */
[----:B---3--:R-:W-:Y:S07]  /*4910*/  UIMAD.WIDE.U32 UR6, UR14, UR8, URZ ;  /* 0x000000080e0672a5 */ /* 0x008fee000f8e00ff */
[----:B------:R-:W-:Y:S01]  /*4920*/  @!UP2 UMOV UR4, UR7 ;  /* 0x000000070004ac82 */ /* 0x000fe20008000000 */
[----:B----4-:R-:W-:Y:S02]  /*4930*/  @!UP2 UISETP.NE.AND UP0, UPT, UR5, 0x1, UPT ;  /* 0x000000010500a88c */ /* 0x010fe4000bf05270 */
[----:B------:R-:W-:Y:S02]  /*4940*/  @!UP2 USHF.R.U32.HI UR4, URZ, UR9, UR4 ;  /* 0x00000009ff04a299 */ /* 0x000fe40008011604 */
[----:B------:R-:W-:Y:S02]  /*4950*/  UIMAD.WIDE.U32 UR6, UR13, UR11, URZ ;  /* 0x0000000b0d0672a5 */ /* 0x000fe4000f8e00ff */
[----:B------:R-:W-:Y:S02]  /*4960*/  @!UP2 USEL UR8, UR14, UR4, !UP0 ;  /* 0x000000040e08a287 */ /* 0x000fe4000c000000 */
[----:B------:R-:W-:Y:S03]  /*4970*/  @!UP2 UISETP.NE.AND UP0, UPT, UR10, 0x1, UPT ;  /* 0x000000010a00a88c */ /* 0x000fe6000bf05270 */
[----:B------:R-:W-:Y:S02]  /*4980*/  @!UP2 UMOV UR6, UR7 ;  /* 0x000000070006ac82 */ /* 0x000fe40008000000 */
[----:B------:R-:W3:Y:S02]  /*4990*/  @!UP2 LDCU UR4, c[0x0][0xb20] ;  /* 0x00016400ff04a7ac */ /* 0x000ee40008000800 */
[----:B---3--:R-:W-:Y:S04]  /*49a0*/  @!UP2 USHF.R.U32.HI UR6, URZ, UR4, UR6 ;  /* 0x00000004ff06a299 */ /* 0x008fe80008011606 */
[----:B------:R-:W-:Y:S04]  /*49b0*/  @!UP2 USEL UR6, UR13, UR6, !UP0 ;  /* 0x000000060d06a287 */ /* 0x000fe8000c000000 */
[----:B------:R-:W-:Y:S02]  /*49c0*/  @!UP2 UIADD3 UR4, UPT, UPT, -UR8, UR6, URZ ;  /* 0x000000060804a290 */ /* 0x000fe4000fffe1ff */
[----:B------:R-:W-:Y:S02]  /*49d0*/  @!UP2 UIADD3 UR6, UPT, UPT, UR8, -UR6, URZ ;  /* 0x800000060806a290 */ /* 0x000fe4000fffe0ff */
[----:B------:R-:W-:Y:S02]  /*49e0*/  @!UP2 UIMAD UR14, UR4, UR5, UR14 ;  /* 0x00000005040ea2a4 */ /* 0x000fe4000f8e020e */
[----:B------:R-:W-:Y:S01]  /*49f0*/  @!UP2 UIMAD UR13, UR6, UR10, UR13 ;  /* 0x0000000a060da2a4 */ /* 0x000fe2000f8e020d */
[----:B------:R-:W-:Y:S11]  /*4a00*/  BRA.U UP3, `(.L_x_84) ;  /* 0x0000000103107547 */ /* 0x000ff6000b800000 */
[----:B--2---:R-:W-:Y:S04]  /*4a10*/  MOV R0, UR48 ;  /* 0x0000003000007c02 */ /* 0x004fe80008000f00 */
[----:B------:R-:W-:Y:S04]  /*4a20*/  SHF.L.U32 R11, R0, 0x1f, RZ ;  /* 0x0000001f000b7819 */ /* 0x000fe800000006ff */
[----:B------:R-:W2:Y:S02]  /*4a30*/  SYNCS.PHASECHK.TRANS64.TRYWAIT P2, [UR21+0xe8], R11 ;  /* 0x0000e80bff0075a7 */ /* 0x000ea40008041115 */
[----:B--2---:R-:W-:Y:S05]  /*4a40*/  @!P2 BRA `(.L_x_85) ;  /* 0x000000580048a947 */ /* 0x004fea0003800000 */
.L_x_84:
[----:B------:R-:W-:Y:S05]  /*4a50*/  @!P1 BRA `(.L_x_86) ;  /* 0x0000000000309947 */ /* 0x000fea0003800000 */
[----:B------:R-:W-:Y:S01]  /*4a60*/  ISETP.NE.U32.AND P1, PT, R2, RZ, PT ;  /* 0x000000ff0200720c */ /* 0x000fe20003f25070 */
[----:B------:R-:W3:Y:S01]  /*4a70*/  LDCU.64 UR4, c[0x0][0x358] ;  /* 0x00006b00ff0477ac */ /* 0x000ee20008000a00 */
[----:B------:R-:W-:Y:S02]  /*4a80*/  IMAD.MOV.U32 R85, RZ, RZ, 0x1 ;  /* 0x00000001ff557424 */ /* 0x000fe400078e00ff */
[----:B------:R-:W-:Y:S11]  /*4a90*/  ISETP.NE.AND.EX P1, PT, R3, RZ, PT, P1 ;  /* 0x000000ff0300720c */ /* 0x000ff60003f25310 */
[----:B------:R-:W-:Y:S02]  /*4aa0*/  @!UPT UIADD3 URZ, UPT, UPT, URZ, URZ, URZ ;  /* 0x000000fffffff290 */ /* 0x000fe4000fffe0ff */
[----:B--2---:R-:W2:Y:S01]  /*4ab0*/  @P1 LDC.64 R10, c[0x0][0x888] ;  /* 0x00022200ff0a1b82 */ /* 0x004ea20000000a00 */
[----:B------:R-:W-:Y:S04]  /*4ac0*/  @P1 IMAD R0, R4, UR36, RZ ;  /* 0x0000002404001c24 */ /* 0x000fe8000f8e02ff */
[----:B--2---:R-:W-:Y:S04]  /*4ad0*/  @P1 IMAD.WIDE R10, R0, 0x4, R10 ;  /* 0x00000004000a1825 */ /* 0x004fe800078e020a */
[----:B------:R-:W-:Y:S01]  /*4ae0*/  HFMA2 R0, -RZ, RZ, 0, 5.9604644775390625e-08 ;  /* 0x00000001ff007431 */ /* 0x000fe200000001ff */
[----:B---3-5:R3:W5:Y:S04]  /*4af0*/  @P1 LDG.E R41, desc[UR4][R10.64] ;  /* 0x000000040a291981 */ /* 0x028768000c1e1900 */
[----:B------:R-:W-:Y:S01]  /*4b00*/  @!P1 PRMT R85, R0, 0x7610, R85 ;  /* 0x0000761000559816 */ /* 0x000fe20000000055 */
[----:B---3--:R-:W4:Y:S06]  /*4b10*/  @!P1 LDC R41, c[0x0][0x880] ;  /* 0x00022000ff299b82 */ /* 0x008f2c0000000800 */
.L_x_86:
[----:B----45:R-:W-:Y:S01]  /*4b20*/  @!P0 FSETP.EQ.AND P1, PT, R41, RZ, PT ;  /* 0x000000ff2900820b */ /* 0x030fe20003f22000 */
[----:B------:R-:W-:Y:S01]  /*4b30*/  @!UPT UIADD3 URZ, UPT, UPT, URZ, URZ, URZ ;  /* 0x000000fffffff290 */ /* 0x000fe2000fffe0ff */
[----:B------:R-:W-:Y:S11]  /*4b40*/  @!P0 BRA `(.L_x_87) ;  /* 0x0000000000188947 */ /* 0x000ff60003800000 */
[----:B------:R-:W-:Y:S02]  /*4b50*/  LOP3.LUT P0, RZ, R85, 0xff, RZ, 0xc0, !PT ;  /* 0x000000ff55ff7812 */ /* 0x000fe4000780c0ff */
[----:B------:R-:W-:Y:S04]  /*4b60*/  ISETP.NE.U32.AND P1, PT, R2, RZ, PT ;  /* 0x000000ff0200720c */ /* 0x000fe80003f25070 */
[----:B------:R-:W-:Y:S04]  /*4b70*/  ISETP.NE.AND.EX P1, PT, R3, RZ, PT, P1 ;  /* 0x000000ff0300720c */ /* 0x000fe80003f25310 */
[----:B------:R-:W-:Y:S03]  /*4b80*/  PLOP3.LUT P1, PT, P1, PT, PT, 0x8, 0x80 ;  /* 0x000000000080781c */ /* 0x000fe60000f2e170 */
[----:B------:R-:W-:Y:S11]  /*4b90*/  @P0 FSETP.EQ.AND P1, PT, R41, RZ, PT ;  /* 0x000000ff2900020b */ /* 0x000ff60003f22000 */
[----:B------:R-:W-:Y:S02]  /*4ba0*/  @!UPT UIADD3 URZ, UPT, UPT, URZ, URZ, URZ ;  /* 0x000000fffffff290 */ /* 0x000fe4000fffe0ff */
.L_x_87:
[----:B------:R-:W3:Y:S01]  /*4bb0*/  SYNCS.PHASECHK.TRANS64.TRYWAIT P2, [UR21+0xc0], R9 ;  /* 0x0000c009ff0075a7 */ /* 0x000ee20008041115 */
[----:B------:R-:W-:Y:S04]  /*4bc0*/  ELECT P0, URZ, PT ;  /* 0x0000000000ff782f */ /* 0x000fe80003800000 */
[----:B------:R-:W-:Y:S11]  /*4bd0*/  PLOP3.LUT P1, PT, P1, P0, PT, 0xf2, 0x2f ;  /* 0x00000000002f781c */ /* 0x000ff60000f21e72 */
[----:B------:R-:W-:Y:S02]  /*4be0*/  @!UPT UIADD3 URZ, UPT, UPT, URZ, URZ, URZ ;  /* 0x000000fffffff290 */ /* 0x000fe4000fffe0ff */
[----:B------:R-:W-:Y:S05]  /*4bf0*/  @!P1 IADD3 R8, P0, PT, R16, 0x580, RZ ;  /* 0x0000058010089810 */ /* 0x000fea0007f1e0ff */
[----:B------:R-:W-:Y:S01]  /*4c00*/  @!P1 IMAD.X R6, RZ, RZ, R17, P0 ;  /* 0x000000ffff069224 */ /* 0x000fe200000e0611 */
[----:B---3--:R-:W-:Y:S07]  /*4c10*/  @!P2 BRA `(.L_x_88) ;  /* 0x0000005400eca947 */ /* 0x008fee0003800000 */
.L_x_181:
[----:B------:R-:W-:Y:S01]  /*4c20*/  @!P1 R2UR UR5, R8 ;  /* 0x00000000080592ca */ /* 0x000fe200000e0000 */
[----:B------:R-:W-:Y:S01]  /*4c30*/  VOTEU.ALL UP0, P1 ;  /* 0x0000000000ff7886 */ /* 0x000fe20000800000 */
[----:B------:R-:W-:Y:S01]  /*4c40*/  @!P1 R2UR UR4, R6 ;  /* 0x00000000060492ca */ /* 0x000fe200000e0000 */
[----:B--2---:R-:W-:Y:S01]  /*4c50*/  @!P1 IMAD.MOV.U32 R0, RZ, RZ, 0x1000 ;  /* 0x00001000ff009424 */ /* 0x004fe200078e00ff */
[----:B------:R-:W-:Y:S01]  /*4c60*/  UMOV UR6, 0x0 ;  /* 0x0000000000067882 */ /* 0x000fe20000000000 */
[----:B------:R-:W-:Y:S01]  /*4c70*/  UMOV UR7, 0x10000000 ;  /* 0x1000000000077882 */ /* 0x000fe20000000000 */
[----:B------:R-:W-:Y:S01]  /*4c80*/  @!UP0 UIADD3 UR32, UPT, UPT, UR21, 0x200, URZ ;  /* 0x0000020015208890 */ /* 0x000fe2000fffe0ff */
[----:B------:R-:W-:Y:S01]  /*4c90*/  @!P1 IADD3 R8, P0, PT, R16, 0x580, RZ ;  /* 0x0000058010089810 */ /* 0x000fe20007f1e0ff */
[----:B------:R-:W-:Y:S04]  /*4ca0*/  VOTEU.ALL UP0, P1 ;  /* 0x0000000000ff7886 */ /* 0x000fe80000800000 */
[----:B------:R-:W-:Y:S02]  /*4cb0*/  @!P1 IMAD.X R6, RZ, RZ, R17, P0 ;  /* 0x000000ffff069224 */ /* 0x000fe400000e0611 */
[----:B------:R-:W-:Y:S02]  /*4cc0*/  IMAD.U32 R10, RZ, RZ, UR5 ;  /* 0x00000005ff0a7e24 */ /* 0x000fe4000f8e00ff */
[----:B------:R-:W-:Y:S03]  /*4cd0*/  IMAD.U32 R11, RZ, RZ, UR4 ;  /* 0x00000004ff0b7e24 */ /* 0x000fe6000f8e00ff */
[----:B------:R-:W-:Y:S02]  /*4ce0*/  @!P1 R2UR UR4, R10 ;  /* 0x000000000a0492ca */ /* 0x000fe400000e0000 */
[----:B------:R-:W-:Y:S11]  /*4cf0*/  @!P1 R2UR UR5, R11 ;  /* 0x000000000b0592ca */ /* 0x000ff600000e0000 */
[----:B------:R-:W-:Y:S02]  /*4d00*/  @!UPT UIADD3 URZ, UPT, UPT, URZ, URZ, URZ ;  /* 0x000000fffffff290 */ /* 0x000fe4000fffe0ff */
[----:B------:R2:W-:Y:S01]  /*4d10*/  @!UP0 UTMALDG.3D [UR32], [UR4], desc[UR6] ;  /* 0x00000620040085b4 */ /* 0x0005e20008011000 */
[----:B------:R2:W-:Y:S01]  /*4d20*/  @!P1 SYNCS.ARRIVE.TRANS64.RED.A0TR RZ, [UR21+0xa0], R0 ;  /* 0x0000a000ffff99a7 */ /* 0x0005e20008300415 */
[----:B------:R-:W-:Y:S01]  /*4d30*/  SYNCS.ARRIVE.TRANS64.RED.A1T0 RZ, [UR40], RZ ;  /* 0x000000ffffff79a7 */ /* 0x000fe20008100428 */
[----:B------:R-:W3:Y:S02]  /*4d40*/  SYNCS.PHASECHK.TRANS64.TRYWAIT P2, [UR21+0xc8], R9 ;  /* 0x0000c809ff0075a7 */ /* 0x000ee40008041115 */
[----:B--23--:R-:W-:Y:S05]  /*4d50*/  @!P2 BRA `(.L_x_89) ;  /* 0x0000005400b4a947 */ /* 0x00cfea0003800000 */
.L_x_183:
        /* <DEDUP_REMOVED lines=8> */
[----:B------:R-:W-:Y:S01]  /*4de0*/  @!UP0 UIADD3 UR24, UPT, UPT, UR21, 0x1200, URZ ;  /* 0x0000120015188890 */ /* 0x000fe2000fffe0ff */
[----:B------:R-:W-:Y:S01]  /*4df0*/  VOTEU.ALL UP0, P1 ;  /* 0x0000000000ff7886 */ /* 0x000fe20000800000 */
[----:B------:R-:W-:Y:S01]  /*4e00*/  UMOV UR27, UR35 ;  /* 0x00000023001b7c82 */ /* 0x000fe20008000000 */
[----:B------:R-:W-:Y:S02]  /*4e10*/  UMOV UR28, UR36 ;  /* 0x00000024001c7c82 */ /* 0x000fe40008000000 */
[----:B------:R-:W-:Y:S02]  /*4e20*/  IMAD.U32 R10, RZ, RZ, UR5 ;  /* 0x00000005ff0a7e24 */ /* 0x000fe4000f8e00ff */
[----:B------:R-:W-:Y:S02]  /*4e30*/  IMAD.U32 R11, RZ, RZ, UR4 ;  /* 0x00000004ff0b7e24 */ /* 0x000fe4000f8e00ff */
[----:B------:R-:W-:Y:S01]  /*4e40*/  @!P1 IMAD.X R6, RZ, RZ, R17, P0 ;  /* 0x000000ffff069224 */ /* 0x000fe200000e0611 */
        /* <DEDUP_REMOVED lines=8> */
.L_x_185:
[----:B------:R-:W-:Y:S01]  /*4ed0*/  @!P1 R2UR UR5, R8 ;  /* 0x00000000080592ca */ /* 0x000fe200000e0000 */
[----:B------:R-:W-:Y:S01]  /*4ee0*/  VOTEU.ALL UP0, P1 ;  /* 0x0000000000ff7886 */ /* 0x000fe20000800000 */
[----:B------:R-:W-:Y:S01]  /*4ef0*/  @!P1 R2UR UR4, R6 ;  /* 0x00000000060492ca */ /* 0x000fe200000e0000 */
[----:B--2---:R-:W-:Y:S01]  /*4f00*/  @!P1 IMAD.MOV.U32 R0, RZ, RZ, 0x1000 ;  /* 0x00001000ff009424 */ /* 0x004fe200078e00ff */
[----:B------:R-:W-:Y:S01]  /*4f10*/  UMOV UR6, 0x0 ;  /* 0x0000000000067882 */ /* 0x000fe20000000000 */
[----:B------:R-:W-:Y:S01]  /*4f20*/  UMOV UR7, 0x10000000 ;  /* 0x1000000000077882 */ /* 0x000fe20000000000 */
[----:B------:R-:W-:Y:S01]  /*4f30*/  @!UP0 UIADD3 UR18, UPT, UPT, UR34, 0x80, URZ ;  /* 0x0000008022128890 */ /* 0x000fe2000fffe0ff */
[----:B------:R-:W-:Y:S01]  /*4f40*/  VIADD R14, R14, 0x1 ;  /* 0x000000010e0e7836 */ /* 0x000fe20000000000 */
[----:B------:R-:W-:Y:S01]  /*4f50*/  @!UP0 UIADD3 UR16, UPT, UPT, UR21, 0x2200, URZ ;  /* 0x0000220015108890 */ /* 0x000fe2000fffe0ff */
[----:B------:R-:W-:Y:S01]  /*4f60*/  VOTEU.ALL UP0, P1 ;  /* 0x0000000000ff7886 */ /* 0x000fe20000800000 */
[----:B------:R-:W-:Y:S01]  /*4f70*/  UMOV UR19, UR35 ;  /* 0x0000002300137c82 */ /* 0x000fe20008000000 */
[----:B------:R-:W-:Y:S02]  /*4f80*/  UMOV UR20, UR36 ;  /* 0x0000002400147c82 */ /* 0x000fe40008000000 */
        /* <DEDUP_REMOVED lines=10> */
.L_x_187:
[----:B------:R-:W-:Y:S01]  /*5030*/  @!P1 IADD3 R6, P0, PT, R16, 0x580, RZ ;  /* 0x0000058010069810 */ /* 0x000fe20007f1e0ff */
[----:B------:R-:W-:Y:S01]  /*5040*/  VOTEU.ALL UP0, P1 ;  /* 0x0000000000ff7886 */ /* 0x000fe20000800000 */
[----:B------:R-:W-:Y:S01]  /*5050*/  UMOV UR6, 0x0 ;  /* 0x0000000000067882 */ /* 0x000fe20000000000 */
[----:B------:R-:W-:Y:S01]  /*5060*/  UMOV UR7, 0x10000000 ;  /* 0x1000000000077882 */ /* 0x000fe20000000000 */
[----:B------:R-:W-:Y:S01]  /*5070*/  @!P1 R2UR UR5, R6 ;  /* 0x00000000060592ca */ /* 0x000fe200000e0000 */
[----:B--2---:R-:W-:Y:S01]  /*5080*/  @!P1 IMAD.X R0, RZ, RZ, R17, P0 ;  /* 0x000000ffff009224 */ /* 0x004fe200000e0611 */
[----:B------:R-:W-:Y:S01]  /*5090*/  @!UP0 UIADD3 UR10, UPT, UPT, UR34, 0xc0, URZ ;  /* 0x000000c0220a8890 */ /* 0x000fe2000fffe0ff */
[----:B------:R-:W-:Y:S01]  /*50a0*/  R2UR UR16, R87 ;  /* 0x00000000571072ca */ /* 0x000fe200000e0000 */
[----:B------:R-:W-:Y:S01]  /*50b0*/  @!UP0 UIADD3 UR8, UPT, UPT, UR21, 0x3200, URZ ;  /* 0x0000320015088890 */ /* 0x000fe2000fffe0ff */
[----:B------:R-:W-:Y:S01]  /*50c0*/  ISETP.NE.AND P0, PT, R14, 0x2, PT ;  /* 0x000000020e00780c */ /* 0x000fe20003f05270 */
[----:B------:R-:W-:Y:S01]  /*50d0*/  @!UP0 UIADD3 UR9, UPT, UPT, UR21, 0xb8, URZ ;  /* 0x000000b815098890 */ /* 0x000fe2000fffe0ff */
[----:B------:R-:W-:Y:S01]  /*50e0*/  @!P1 R2UR UR4, R0 ;  /* 0x00000000000492ca */ /* 0x000fe200000e0000 */
[----:B------:R-:W-:Y:S01]  /*50f0*/  VOTEU.ALL UP0, P1 ;  /* 0x0000000000ff7886 */ /* 0x000fe20000800000 */
[----:B------:R-:W-:Y:S01]  /*5100*/  UMOV UR11, UR35 ;  /* 0x00000023000b7c82 */ /* 0x000fe20008000000 */
[----:B------:R-:W-:Y:S01]  /*5110*/  UMOV UR12, UR36 ;  /* 0x00000024000c7c82 */ /* 0x000fe20008000000 */
[----:B------:R-:W-:Y:S01]  /*5120*/  SEL R0, RZ, 0x1, P0 ;  /* 0x00000001ff007807 */ /* 0x000fe20000000000 */
[----:B------:R-:W-:Y:S01]  /*5130*/  UIADD3 UR20, UPT, UPT, UR13, UR59, URZ ;  /* 0x0000003b0d147290 */ /* 0x000fe2000fffe0ff */
[----:B------:R-:W-:Y:S01]  /*5140*/  IMAD.U32 R8, RZ, RZ, UR5 ;  /* 0x00000005ff087e24 */ /* 0x000fe2000f8e00ff */
[----:B------:R-:W-:Y:S01]  /*5150*/  LOP3.LUT R15, R15, 0x1, RZ, 0x3c, !PT ;  /* 0x000000010f0f7812 */ /* 0x000fe200078e3cff */
[----:B------:R-:W-:Y:S01]  /*5160*/  UPLOP3.LUT UP3, UPT, UPT, UPT, UPT, 0x80, 0x8 ;  /* 0x000000000008789c */ /* 0x000fe20003f6f070 */
[----:B------:R-:W-:Y:S01]  /*5170*/  LOP3.LUT R13, R13, R0, RZ, 0x3c, !PT ;  /* 0x000000000d0d7212 */ /* 0x000fe200078e3cff */
[----:B------:R-:W-:Y:S01]  /*5180*/  UIADD3 UR16, UPT, UPT, UR14, UR16, URZ ;  /* 0x000000100e107290 */ /* 0x000fe2000fffe0ff */
[----:B------:R-:W-:Y:S01]  /*5190*/  SEL R14, R14, RZ, P0 ;  /* 0x000000ff0e0e7207 */ /* 0x000fe20000000000 */
[----:B------:R-:W-:Y:S01]  /*51a0*/  UMOV UR36, UR29 ;  /* 0x0000001d00247c82 */ /* 0x000fe20008000000 */
[----:B------:R-:W-:Y:S01]  /*51b0*/  IMAD.U32 R9, RZ, RZ, UR4 ;  /* 0x00000004ff097e24 */ /* 0x000fe2000f8e00ff */
[----:B------:R-:W-:Y:S04]  /*51c0*/  @!P1 R2UR UR4, R8 ;  /* 0x00000000080492ca */ /* 0x000fe800000e0000 */
[----:B------:R-:W-:Y:S11]  /*51d0*/  @!P1 R2UR UR5, R9 ;  /* 0x00000000090592ca */ /* 0x000ff600000e0000 */
[----:B------:R-:W-:Y:S02]  /*51e0*/  @!UPT UIADD3 URZ, UPT, UPT, URZ, URZ, URZ ;  /* 0x000000fffffff290 */ /* 0x000fe4000fffe0ff */
[----:B------:R2:W-:Y:S01]  /*51f0*/  @!UP0 UTMALDG.3D [UR8], [UR4], desc[UR6] ;  /* 0x00000608040085b4 */ /* 0x0005e20008011000 */
[----:B------:R2:W-:Y:S01]  /*5200*/  @!P1 SYNCS.ARRIVE.TRANS64.RED.A0TR RZ, [UR21+0xb8], R7 ;  /* 0x0000b807ffff99a7 */ /* 0x0005e20008300415 */
[----:B------:R-:W-:Y:S01]  /*5210*/  SYNCS.ARRIVE.TRANS64.RED.A1T0 RZ, [UR37], RZ ;  /* 0x000000ffffff79a7 */ /* 0x000fe20008100425 */
[----:B------:R-:W-:Y:S05]  /*5220*/  BRA.U UP1, `(.L_x_92) ;  /* 0xfffffff101747547 */ /* 0x000fea000b83ffff */
[----:B------:R-:W-:-:S04]  /*5230*/  SHF.L.U32 R3, R15, 0x1f, RZ ;  /* 0x0000001f0f037819 */ /* 0x000fc800000006ff */
[----:B------:R-:W3:Y:S02]  /*5240*/  SYNCS.PHASECHK.TRANS64.TRYWAIT P0, [UR21+0xc0], R3 ;  /* 0x0000c003ff0075a7 */ /* 0x000ee40008001115 */
[----:B---3--:R-:W-:Y:S05]  /*5250*/  @!P0 BRA `(.L_x_93) ;  /* 0x0000005000bc8947 */ /* 0x008fea0003800000 */
.L_x_189:
[----:B------:R-:W4:Y:S02]  /*5260*/  SYNCS.PHASECHK.TRANS64.TRYWAIT P0, [UR21+0xc8], R3 ;  /* 0x0000c803ff0075a7 */ /* 0x000f240008001115 */
[----:B----4-:R-:W-:Y:S05]  /*5270*/  @!P0 BRA `(.L_x_94) ;  /* 0x0000005000cc8947 */ /* 0x010fea0003800000 */
.L_x_191:
[----:B------:R-:W4:Y:S02]  /*5280*/  SYNCS.PHASECHK.TRANS64.TRYWAIT P0, [UR21+0xd0], R3 ;  /* 0x0000d003ff0075a7 */ /* 0x000f240008001115 */
[----:B----4-:R-:W-:Y:S05]  /*5290*/  @!P0 BRA `(.L_x_95) ;  /* 0x0000005000dc8947 */ /* 0x010fea0003800000 */
.L_x_193:
[----:B---3--:R-:W-:-:S07]  /*52a0*/  MOV R0, UR21 ;  /* 0x0000001500007c02 */ /* 0x008fce0008000f00 */
.L_x_96:
[----:B---3--:R-:W-:-:S04]  /*52b0*/  SHF.L.U32 R3, R15, 0x1f, RZ ;  /* 0x0000001f0f037819 */ /* 0x008fc800000006ff */
[----:B------:R3:W4:Y:S03]  /*52c0*/  SYNCS.PHASECHK.TRANS64.TRYWAIT P0, [R0+URZ+0xd8], R3 ;  /* 0x0000d803000075a7 */ /* 0x00072600080011ff */
[----:B----4-:R-:W-:Y:S05]  /*52d0*/  @!P0 NANOSLEEP.SYNCS 0x989680 ;  /* 0x009896800000895d */ /* 0x010fea0003900000 */
[----:B------:R-:W4:Y:S02]  /*52e0*/  @!P0 SYNCS.PHASECHK.TRANS64 P0, [R0+URZ+0xd8], R3 ;  /* 0x0000d803000085a7 */ /* 0x000f2400080010ff */
[----:B-12-4-:R-:W-:Y:S05]  /*52f0*/  @P0 EXIT ;  /* 0x000000000000094d */ /* 0x016fea0003800000 */
[----:B------:R-:W-:Y:S05]  /*5300*/  BRA `(.L_x_96) ;  /* 0xfffffffc00e87947 */ /* 0x000fea000383ffff */
.L_x_81:
[----:B------:R-:W-:-:S06]  /*5310*/  UISETP.GE.AND UP0, UPT, UR17, 0x4, UPT ;  /* 0x000000041100788c */ /* 0x000fcc000bf06270 */
[----:B------:R-:W-:-:S13]  /*5320*/  PLOP3.LUT P0, PT, PT, PT, UP0, 0x80, 0x8 ;  /* 0x000000000008781c */ /* 0x000fda0003f0f008 */
[----:B------:R-:W-:Y:S05]  /*5330*/  @!P0 EXIT ;  /* 0x000000000000894d */ /* 0x000fea0003800000 */
[----:B------:R-:W1:Y:S08]  /*5340*/  S2UR UR4, SR_CgaCtaId ;  /* 0x00000000000479c3 */ /* 0x000e700000008800 */
[----:B------:R-:W-:Y:S01]  /*5350*/  BAR.SYNC.DEFER_BLOCKING 0x6, 0xa0 ;  /* 0x0182800000007b1d */ /* 0x000fe20000010000 */
[C---:B------:R-:W-:Y:S01]  /*5360*/  IMAD.SHL.U32 R7, R95.reuse, 0x40, RZ ;  /* 0x000000405f077824 */ /* 0x040fe200078e00ff */
[C---:B------:R-:W-:Y:S01]  /*5370*/  LOP3.LUT R97, R95.reuse, 0x60, RZ, 0xc0, !PT ;  /* 0x000000605f617812 */ /* 0x040fe200078ec0ff */
[----:B------:R-:W-:-:S02]  /*5380*/  IMAD.SHL.U32 R4, R95, 0x20, RZ ;  /* 0x000000205f047824 */ /* 0x000fc400078e00ff */
[----:B------:R-:W-:Y:S02]  /*5390*/  HFMA2 R36, -RZ, RZ, 0, 0 ;  /* 0x00000000ff247431 */ /* 0x000fe400000001ff */
[----:B------:R-:W-:Y:S01]  /*53a0*/  IMAD.SHL.U32 R6, R95, 0x2, RZ ;  /* 0x000000025f067824 */ /* 0x000fe200078e00ff */
[----:B------:R-:W-:Y:S01]  /*53b0*/  UMOV UR44, 0x400 ;  /* 0x00000400002c7882 */ /* 0x000fe20000000000 */
[----:B------:R-:W2:Y:S01]  /*53c0*/  LDC.64 R82, c[0x0][0x8b0] ;  /* 0x00022c00ff527b82 */ /* 0x000ea20000000a00 */
[----:B------:R-:W-:Y:S01]  /*53d0*/  LOP3.LUT R5, R7, 0x180, RZ, 0xc0, !PT ;  /* 0x0000018007057812 */ /* 0x000fe200078ec0ff */
[----:B------:R-:W-:Y:S01]  /*53e0*/  IMAD.U32 R37, R95, 0x10000, RZ ;  /* 0x000100005f257824 */ /* 0x000fe200078e00ff */
[----:B------:R-:W-:Y:S01]  /*53f0*/  LOP3.LUT R4, R4, 0xc00, RZ, 0xc0, !PT ;  /* 0x00000c0004047812 */ /* 0x000fe200078ec0ff */
[----:B------:R-:W-:Y:S01]  /*5400*/  IMAD.MOV.U32 R94, RZ, RZ, RZ ;  /* 0x000000ffff5e7224 */ /* 0x000fe200078e00ff */
[----:B------:R-:W-:Y:S01]  /*5410*/  LOP3.LUT R6, R5, 0x20, R6, 0xf8, !PT ;  /* 0x0000002005067812 */ /* 0x000fe200078ef806 */
[----:B------:R-:W-:Y:S01]  /*5420*/  IMAD.SHL.U32 R5, R95, 0x8, RZ ;  /* 0x000000085f057824 */ /* 0x000fe200078e00ff */
[----:B------:R-:W-:Y:S01]  /*5430*/  LOP3.LUT R4, R4, 0x40, R7, 0xf8, !PT ;  /* 0x0000004004047812 */ /* 0x000fe200078ef807 */
[----:B------:R-:W3:Y:S01]  /*5440*/  LDC.64 R80, c[0x0][0x8a8] ;  /* 0x00022a00ff507b82 */ /* 0x000ee20000000a00 */
[----:B------:R-:W-:Y:S01]  /*5450*/  LOP3.LUT R37, R37, 0x600000, RZ, 0xc0, !PT ;  /* 0x0060000025257812 */ /* 0x000fe200078ec0ff */
[----:B------:R-:W-:Y:S01]  /*5460*/  IMAD.MOV.U32 R89, RZ, RZ, RZ ;  /* 0x000000ffff597224 */ /* 0x000fe200078e00ff */
[----:B------:R-:W-:-:S02]  /*5470*/  LOP3.LUT R95, R95, 0x2, RZ, 0xc0, !PT ;  /* 0x000000025f5f7812 */ /* 0x000fc400078ec0ff */
[----:B------:R-:W-:Y:S02]  /*5480*/  CS2R R92, SRZ ;  /* 0x00000000005c7805 */ /* 0x000fe4000001ff00 */
[----:B------:R-:W-:Y:S01]  /*5490*/  LOP3.LUT R5, R6, 0x30, R5, 0x78, !PT ;  /* 0x0000003006057812 */ /* 0x000fe200078e7805 */
[----:B------:R-:W4:Y:S01]  /*54a0*/  LDCU UR57, c[0x0][0x370] ;  /* 0x00006e00ff3977ac */ /* 0x000f220008000800 */
[----:B------:R-:W-:Y:S01]  /*54b0*/  LOP3.LUT R4, R4, 0x200, R7, 0xf8, !PT ;  /* 0x0000020004047812 */ /* 0x000fe200078ef807 */
[----:B------:R-:W-:Y:S01]  /*54c0*/  IMAD.MOV R90, RZ, RZ, -R95 ;  /* 0x000000ffff5a7224 */ /* 0x000fe200078e0a5f */
[----:B------:R-:W-:Y:S01]  /*54d0*/  MOV R91, RZ ;  /* 0x000000ff005b7202 */ /* 0x000fe20000000f00 */
[----:B-1----:R-:W-:Y:S01]  /*54e0*/  ULEA UR44, UR4, UR44, 0x18 ;  /* 0x0000002c042c7291 */ /* 0x002fe2000f8ec0ff */
[----:B------:R-:W-:Y:S01]  /*54f0*/  LOP3.LUT R84, R4, R5, RZ, 0xfc, !PT ;  /* 0x0000000504547212 */ /* 0x000fe200078efcff */
[----:B------:R-:W1:Y:S02]  /*5500*/  LDCU.64 UR62, c[0x0][0x348] ;  /* 0x00006900ff3e77ac */ /* 0x000e640008000a00 */
[----:B------:R-:W-:-:S02]  /*5510*/  UIADD3 UR4, UPT, UPT, UR44, 0x4200, URZ ;  /* 0x000042002c047890 */ /* 0x000fc4000fffe0ff */
[----:B------:R-:W-:-:S03]  /*5520*/  UIADD3 UR5, UPT, UPT, UR44, 0x200, URZ ;  /* 0x000002002c057890 */ /* 0x000fc6000fffe0ff */
[----:B------:R-:W4:Y:S01]  /*5530*/  LDS R0, [UR44+0x1a0] ;  /* 0x0001a02cff007984 */ /* 0x000f220008000800 */
[----:B------:R-:W1:Y:S01]  /*5540*/  LDCU UR43, c[0x0][0xb0c] ;  /* 0x00016180ff2b77ac */ /* 0x000e620008000800 */
[----:B------:R-:W-:Y:S02]  /*5550*/  IMAD.U32 R96, RZ, RZ, UR4 ;  /* 0x00000004ff607e24 */ /* 0x000fe4000f8e00ff */
[----:B------:R-:W-:Y:S01]  /*5560*/  IMAD.U32 R98, RZ, RZ, UR5 ;  /* 0x00000005ff627e24 */ /* 0x000fe2000f8e00ff */
[----:B------:R-:W1:Y:S01]  /*5570*/  LDCU UR39, c[0x0][0xb30] ;  /* 0x00016600ff2777ac */ /* 0x000e620008000800 */
[----:B------:R-:W1:Y:S01]  /*5580*/  LDCU.64 UR46, c[0x0][0x888] ;  /* 0x00011100ff2e77ac */ /* 0x000e620008000a00 */
[----:B------:R-:W1:Y:S01]  /*5590*/  LDCU.64 UR40, c[0x0][0xb28] ;  /* 0x00016500ff2877ac */ /* 0x000e620008000a00 */
[----:B------:R-:W1:Y:S01]  /*55a0*/  LDCU.64 UR60, c[0x0][0x890] ;  /* 0x00011200ff3c77ac */ /* 0x000e620008000a00 */
[----:B------:R-:W1:Y:S01]  /*55b0*/  LDCU.128 UR52, c[0x0][0xb10] ;  /* 0x00016200ff3477ac */ /* 0x000e620008000c00 */
[----:B------:R-:W1:Y:S02]  /*55c0*/  LDCU UR56, c[0x0][0x374] ;  /* 0x00006e80ff3877ac */ /* 0x000e640008000800 */
[----:B-1234-:R-:W-:-:S07]  /*55d0*/  IMAD.IADD R37, R0, 0x1, R37 ;  /* 0x0000000100257824 */ /* 0x01efce00078e0225 */
.L_x_138:
[C---:B------:R-:W-:Y:S02]  /*55e0*/  LEA R3, R89.reuse, UR44, 0x3 ;  /* 0x0000002c59037c11 */ /* 0x040fe4000f8e18ff */
[----:B------:R-:W-:Y:S02]  /*55f0*/  SHF.L.U32 R0, R92, 0x1f, RZ ;  /* 0x0000001f5c007819 */ /* 0x000fe400000006ff */
[----:B------:R-:W-:Y:S02]  /*5600*/  LEA R5, R89, UR44, 0x4 ;  /* 0x0000002c59057c11 */ /* 0x000fe4000f8e20ff */
[----:B-1----:R-:W1:Y:S02]  /*5610*/  SYNCS.PHASECHK.TRANS64.TRYWAIT P0, [R3+URZ+0xf0], R0 ;  /* 0x0000f000030075a7 */ /* 0x002e6400080011ff */
[----:B-1----:R-:W-:Y:S05]  /*5620*/  @!P0 BRA `(.L_x_97) ;  /* 0x0000005000108947 */ /* 0x002fea0003800000 */
.L_x_194:
        /* <DEDUP_REMOVED lines=11> */
[----:B------:R-:W-:Y:S01]  /*56e0*/  PLOP3.LUT P0, PT, PT, PT, UP1, 0x80, 0x8 ;  /* 0x000000000008781c */ /* 0x000fe20003f0f018 */
[----:B------:R-:W-:Y:S11]  /*56f0*/  UP2UR UR45, UPR, URZ, 0x2 ;  /* 0x00000002ff2d7883 */ /* 0x000ff60008000000 */
[----:B------:R-:W-:Y:S01]  /*5700*/  @!UPT UIADD3 URZ, UPT, UPT, URZ, URZ, URZ ;  /* 0x000000fffffff290 */ /* 0x000fe2000fffe0ff */
[----:B-1----:R-:W-:Y:S02]  /*5710*/  @P0 SHF.R.U32.HI R0, RZ, 0x10, R5 ;  /* 0x00000010ff000819 */ /* 0x002fe40000011605 */
        /* <DEDUP_REMOVED lines=12> */
[----:B------:R-:W2:Y:S01]  /*57e0*/  LDCU UR12, c[0x0][0xb20] ;  /* 0x00016400ff0c77ac */ /* 0x000ea20008000800 */
[----:B------:R-:W-:Y:S02]  /*57f0*/  UIMAD.WIDE.U32 UR4, UR56, UR55, URZ ;  /* 0x00000037380472a5 */ /* 0x000fe4000f8e00ff */
[----:B------:R-:W-:Y:S02]  /*5800*/  UIMAD.WIDE.U32 UR6, UR57, UR52, URZ ;  /* 0x00000034390672a5 */ /* 0x000fe4000f8e00ff */
[----:B------:R-:W-:Y:S02]  /*5810*/  UISETP.NE.AND UP0, UPT, UR54, 0x1, UPT ;  /* 0x000000013600788c */ /* 0x000fe4000bf05270 */
[----:B------:R-:W-:Y:S02]  /*5820*/  UIMAD.WIDE.U32 UR8, UR37, UR55, URZ ;  /* 0x00000037250872a5 */ /* 0x000fe4000f8e00ff */
[----:B------:R-:W-:Y:S02]  /*5830*/  UIMAD.WIDE.U32 UR10, UR38, UR52, URZ ;  /* 0x00000034260a72a5 */ /* 0x000fe4000f8e00ff */
[----:B------:R-:W-:Y:S02]  /*5840*/  UISETP.NE.AND UP1, UPT, UR43, 0x1, UPT ;  /* 0x000000012b00788c */ /* 0x000fe4000bf25270 */
[----:B------:R-:W-:Y:S01]  /*5850*/  UISETP.NE.AND UP2, UPT, UR42, 0x1, UPT ;  /* 0x000000012a00788c */ /* 0x000fe2000bf45270 */
[----:B------:R-:W-:Y:S02]  /*5860*/  UMOV UR4, UR5 ;  /* 0x0000000500047c82 */ /* 0x000fe40008000000 */
[----:B--2---:R-:W-:Y:S03]  /*5870*/  USHF.R.U32.HI UR5, URZ, UR12, UR4 ;  /* 0x0000000cff057299 */ /* 0x004fe60008011604 */
[----:B------:R-:W-:Y:S02]  /*5880*/  UMOV UR4, UR7 ;  /* 0x0000000700047c82 */ /* 0x000fe40008000000 */
[----:B------:R-:W-:Y:S02]  /*5890*/  USHF.R.U32.HI UR7, URZ, UR53, UR4 ;  /* 0x00000035ff077299 */ /* 0x000fe40008011604 */
[----:B------:R-:W-:Y:S02]  /*58a0*/  USEL UR4, UR56, UR5, !UP0 ;  /* 0x0000000538047287 */ /* 0x000fe4000c000000 */
[----:B------:R-:W-:Y:S01]  /*58b0*/  USEL UR7, UR57, UR7, !UP1 ;  /* 0x0000000739077287 */ /* 0x000fe2000c800000 */
[----:B------:R-:W-:Y:S01]  /*58c0*/  UMOV UR5, UR9 ;  /* 0x0000000900057c82 */ /* 0x000fe20008000000 */
[----:B------:R-:W-:Y:S02]  /*58d0*/  UIMAD.WIDE.U32 UR8, UR4, UR40, URZ ;  /* 0x00000028040872a5 */ /* 0x000fe4000f8e00ff */
[----:B------:R-:W-:Y:S03]  /*58e0*/  USHF.R.U32.HI UR6, URZ, UR12, UR5 ;  /* 0x0000000cff067299 */ /* 0x000fe60008011605 */
[----:B------:R-:W-:Y:S01]  /*58f0*/  UMOV UR5, UR11 ;  /* 0x0000000b00057c82 */ /* 0x000fe20008000000 */
[----:B------:R-:W-:Y:S02]  /*5900*/  UIMAD.WIDE.U32 UR10, UR7, UR40, URZ ;  /* 0x00000028070a72a5 */ /* 0x000fe4000f8e00ff */
[----:B------:R-:W-:Y:S02]  /*5910*/  USHF.R.U32.HI UR12, URZ, UR53, UR5 ;  /* 0x00000035ff0c7299 */ /* 0x000fe40008011605 */
[----:B------:R-:W-:Y:S01]  /*5920*/  USEL UR6, UR37, UR6, !UP0 ;  /* 0x0000000625067287 */ /* 0x000fe2000c000000 */
[----:B------:R-:W-:Y:S02]  /*5930*/  UMOV UR5, UR9 ;  /* 0x0000000900057c82 */ /* 0x000fe40008000000 */
[----:B------:R-:W-:Y:S01]  /*5940*/  UMOV UR10, UR11 ;  /* 0x0000000b000a7c82 */ /* 0x000fe20008000000 */
[----:B------:R-:W-:Y:S02]  /*5950*/  @UP2 USHF.R.U32.HI UR4, URZ, UR41, UR5 ;  /* 0x00000029ff042299 */ /* 0x000fe40008011605 */
[----:B------:R-:W-:Y:S02]  /*5960*/  @UP2 USHF.R.U32.HI UR7, URZ, UR41, UR10 ;  /* 0x00000029ff072299 */ /* 0x000fe4000801160a */
[----:B------:R-:W-:Y:S02]  /*5970*/  UIMAD UR4, UR42, UR4, URZ ;  /* 0x000000042a0472a4 */ /* 0x000fe4000f8e02ff */
        /* <DEDUP_REMOVED lines=8> */
[----:B------:R-:W-:Y:S02]  /*5a00*/  USEL UR11, UR6, UR4, !UP2 ;  /* 0x00000004060b7287 */ /* 0x000fe4000d000000 */
[----:B------:R-:W-:Y:S02]  /*5a10*/  UIADD3 UR8, UPT, UPT, -UR5, URZ, URZ ;  /* 0x000000ff05087290 */ /* 0x000fe4000fffe1ff */
[----:B------:R-:W-:Y:S01]  /*5a20*/  UIADD3 UR10, UPT, UPT, -UR11, URZ, URZ ;  /* 0x000000ff0b0a7290 */ /* 0x000fe2000fffe1ff */
[----:B------:R-:W-:Y:S01]  /*5a30*/  @!UP0 UMOV UR4, UR9 ;  /* 0x0000000900048c82 */ /* 0x000fe20008000000 */
[----:B------:R-:W-:Y:S02]  /*5a40*/  UIADD3 UR9, UPT, UPT, -UR6, URZ, URZ ;  /* 0x000000ff06097290 */ /* 0x000fe4000fffe1ff */
[----:B------:R-:W-:Y:S02]  /*5a50*/  @!UP0 USHF.R.U32.HI UR4, URZ, UR41, UR4 ;  /* 0x00000029ff048299 */ /* 0x000fe40008011604 */
[----:B------:R-:W-:Y:S02]  /*5a60*/  UIMAD UR10, UR42, UR10, UR6 ;  /* 0x0000000a2a0a72a4 */ /* 0x000fe4000f8e0206 */
[----:B------:R-:W-:Y:S04]  /*5a70*/  @!UP0 USEL UR4, UR5, UR4, !UP2 ;  /* 0x0000000405048287 */ /* 0x000fe8000d000000 */
[----:B------:R-:W-:Y:S02]  /*5a80*/  @!UP0 UIMAD UR10, UR7, UR10, UR4 ;  /* 0x0000000a070a82a4 */ /* 0x000fe4000f8e0204 */
[----:B------:R-:W-:Y:S02]  /*5a90*/  @!UP0 UIADD3 UR11, UPT, UPT, UR11, -UR4, URZ ;  /* 0x800000040b0b8290 */ /* 0x000fe4000fffe0ff */
[----:B------:R-:W-:Y:S02]  /*5aa0*/  UIMAD UR7, UR43, UR8, UR38 ;  /* 0x000000082b0772a4 */ /* 0x000fe4000f8e0226 */
[----:B------:R-:W-:Y:S02]  /*5ab0*/  @!UP0 UIMAD UR6, UR11, UR42, UR5 ;  /* 0x0000002a0b0682a4 */ /* 0x000fe4000f8e0205 */
[----:B------:R-:W-:Y:S01]  /*5ac0*/  UIMAD UR4, UR54, UR9, UR37 ;  /* 0x00000009360472a4 */ /* 0x000fe2000f8e0225 */
[----:B------:R-:W-:Y:S02]  /*5ad0*/  @!UP0 UMOV UR5, UR10 ;  /* 0x0000000a00058c82 */ /* 0x000fe40008000000 */
[----:B------:R-:W-:Y:S02]  /*5ae0*/  UIMAD UR38, UR5, UR43, UR7 ;  /* 0x0000002b052672a4 */ /* 0x000fe4000f8e0207 */
[----:B------:R-:W-:Y:S11]  /*5af0*/  UIMAD UR37, UR6, UR54, UR4 ;  /* 0x00000036062572a4 */ /* 0x000ff6000f8e0204 */
[----:B------:R-:W-:Y:S01]  /*5b00*/  @!UPT UIADD3 URZ, UPT, UPT, URZ, URZ, URZ ;  /* 0x000000fffffff290 */ /* 0x000fe2000fffe0ff */
.L_x_98:
[----:B------:R-:W-:Y:S01]  /*5b10*/  UISETP.NE.AND UP0, UPT, UR39, 0x1, UPT ;  /* 0x000000012700788c */ /* 0x000fe2000bf05270 */
[----:B------:R-:W-:Y:S01]  /*5b20*/  IADD3 R89, PT, PT, R89, 0x1, RZ ;  /* 0x0000000159597810 */ /* 0x000fe20007ffe0ff */
[----:B------:R-:W-:Y:S02]  /*5b30*/  UIADD3 UR11, UPT, UPT, UR44, 0x200, URZ ;  /* 0x000002002c0b7890 */ /* 0x000fe4000fffe0ff */
[----:B------:R-:W-:Y:S02]  /*5b40*/  USHF.L.U32 UR50, UR16, 0x6, URZ ;  /* 0x0000000610327899 */ /* 0x000fe400080006ff */
[----:B------:R-:W-:Y:S05]  /*5b50*/  USHF.L.U32 UR49, UR20, 0x8, URZ ;  /* 0x0000000814317899 */ /* 0x000fea00080006ff */
[----:B------:R-:W2:Y:S01]  /*5b60*/  @!UP0 LDCU.128 UR12, c[0x0][0xb10] ;  /* 0x00016200ff0c87ac */ /* 0x000ea20008000c00 */
[----:B------:R-:W3:Y:S01]  /*5b70*/  @!UP0 LDCU UR5, c[0x0][0xb0c] ;  /* 0x00016180ff0587ac */ /* 0x000ee20008000800 */
[----:B------:R-:W4:Y:S01]  /*5b80*/  @!UP0 LDCU UR10, c[0x0][0xb20] ;  /* 0x00016400ff0a87ac */ /* 0x000f220008000800 */
[----:B--2---:R-:W-:Y:S02]  /*5b90*/  UIMAD.WIDE.U32 UR8, UR38, UR12, URZ ;  /* 0x0000000c260872a5 */ /* 0x004fe4000f8e00ff */
[----:B------:R-:W-:Y:S02]  /*5ba0*/  UIMAD.WIDE.U32 UR6, UR37, UR15, URZ ;  /* 0x0000000f250672a5 */ /* 0x000fe4000f8e00ff */
[----:B------:R-:W-:Y:S03]  /*5bb0*/  @!UP0 UISETP.NE.AND UP1, UPT, UR14, 0x1, UPT ;  /* 0x000000010e00888c */ /* 0x000fe6000bf25270 */
[----:B------:R-:W-:Y:S01]  /*5bc0*/  @!UP0 UMOV UR4, UR9 ;  /* 0x0000000900048c82 */ /* 0x000fe20008000000 */
[----:B---3--:R-:W-:Y:S02]  /*5bd0*/  @!UP0 UISETP.NE.AND UP2, UPT, UR5, 0x1, UPT ;  /* 0x000000010500888c */ /* 0x008fe4000bf45270 */
[----:B------:R-:W-:Y:S01]  /*5be0*/  @!UP0 USHF.R.U32.HI UR4, URZ, UR13, UR4 ;  /* 0x0000000dff048299 */ /* 0x000fe20008011604 */
[----:B------:R-:W-:Y:S02]  /*5bf0*/  @!UP0 UMOV UR6, UR7 ;  /* 0x0000000700068c82 */ /* 0x000fe40008000000 */
[----:B----4-:R-:W-:Y:S02]  /*5c00*/  @!UP0 USHF.R.U32.HI UR6, URZ, UR10, UR6 ;  /* 0x0000000aff068299 */ /* 0x010fe40008011606 */
[----:B------:R-:W-:Y:S02]  /*5c10*/  @!UP0 USEL UR7, UR38, UR4, !UP2 ;  /* 0x0000000426078287 */ /* 0x000fe4000d000000 */
[----:B------:R-:W-:Y:S04]  /*5c20*/  @!UP0 USEL UR6, UR37, UR6, !UP1 ;  /* 0x0000000625068287 */ /* 0x000fe8000c800000 */
[----:B------:R-:W-:Y:S02]  /*5c30*/  @!UP0 UIADD3 UR4, UPT, UPT, -UR7, UR6, URZ ;  /* 0x0000000607048290 */ /* 0x000fe4000fffe1ff */
[----:B------:R-:W-:Y:S02]  /*5c40*/  @!UP0 UIADD3 UR6, UPT, UPT, UR7, -UR6, URZ ;  /* 0x8000000607068290 */ /* 0x000fe4000fffe0ff */
[----:B------:R-:W-:Y:S02]  /*5c50*/  @!UP0 UIMAD UR38, UR4, UR5, UR38 ;  /* 0x00000005042682a4 */ /* 0x000fe4000f8e0226 */
[----:B------:R-:W-:Y:S02]  /*5c60*/  @!UP0 UIMAD UR37, UR6, UR14, UR37 ;  /* 0x0000000e062582a4 */ /* 0x000fe4000f8e0225 */
[----:B------:R-:W-:Y:S09]  /*5c70*/  ULOP3.LUT UP0, URZ, UR11, 0x1b0, URZ, 0xc0, !UPT ;  /* 0x000001b00bff7892 */ /* 0x000ff2000f80c0ff */
[----:B------:R-:W-:Y:S05]  /*5c80*/  BRA.U !UP0, `(.L_x_99) ;  /* 0x0000000108407547 */ /* 0x000fea000b800000 */
[----:B------:R-:W2:Y:S01]  /*5c90*/  LDCU.64 UR8, c[0x4][0x88] ;  /* 0x01001100ff0877ac */ /* 0x000ea20008000a00 */
[----:B------:R-:W-:Y:S01]  /*5ca0*/  MOV R3, 0x0 ;  /* 0x0000000000037802 */ /* 0x000fe20000000f00 */
[----:B------:R-:W-:Y:S02]  /*5cb0*/  HFMA2 R12, -RZ, RZ, 0, 5.9604644775390625e-08 ;  /* 0x00000001ff0c7431 */ /* 0x000fe400000001ff */
[----:B------:R-:W-:Y:S02]  /*5cc0*/  IMAD.MOV.U32 R8, RZ, RZ, 0x70 ;  /* 0x00000070ff087424 */ /* 0x000fe400078e00ff */
[----:B------:R-:W-:Y:S01]  /*5cd0*/  IMAD.MOV.U32 R13, RZ, RZ, RZ ;  /* 0x000000ffff0d7224 */ /* 0x000fe200078e00ff */
[----:B------:R-:W3:Y:S01]  /*5ce0*/  LDCU.64 UR6, c[0x4][0x90] ;  /* 0x01001200ff0677ac */ /* 0x000ee20008000a00 */
[----:B------:R-:W4:Y:S01]  /*5cf0*/  LDC.64 R2, c[0x4][R3] ;  /* 0x0100000003027b82 */ /* 0x000f220000000a00 */
[----:B------:R-:W1:Y:S01]  /*5d00*/  LDCU.64 UR4, c[0x4][0x8] ;  /* 0x01000100ff0477ac */ /* 0x000e620008000a00 */
[----:B--2---:R-:W-:Y:S01]  /*5d10*/  MOV R5, UR9 ;  /* 0x0000000900057c02 */ /* 0x004fe20008000f00 */
[----:B------:R-:W-:Y:S01]  /*5d20*/  IMAD.U32 R4, RZ, RZ, UR8 ;  /* 0x00000008ff047e24 */ /* 0x000fe2000f8e00ff */
[----:B---3--:R-:W-:Y:S01]  /*5d30*/  MOV R7, UR7 ;  /* 0x0000000700077c02 */ /* 0x008fe20008000f00 */
[----:B------:R-:W-:Y:S01]  /*5d40*/  IMAD.U32 R6, RZ, RZ, UR6 ;  /* 0x00000006ff067e24 */ /* 0x000fe2000f8e00ff */
[----:B-1----:R-:W-:Y:S01]  /*5d50*/  MOV R11, UR5 ;  /* 0x00000005000b7c02 */ /* 0x002fe20008000f00 */
[----:B------:R-:W-:Y:S02]  /*5d60*/  IMAD.U32 R10, RZ, RZ, UR4 ;  /* 0x00000004ff0a7e24 */ /* 0x000fe4000f8e00ff */
[----:B------:R-:W-:Y:S07]  /*5d70*/  LEPC R20, `(.L_x_99) ;  /* 0x000000001014794e */ /* 0x000fee0000000000 */
[----:B----45:R-:W-:Y:S05]  /*5d80*/  CALL.ABS.NOINC R2 ;  /* 0x0000000002007343 */ /* 0x030fea0003c00000 */
.L_x_99:
[----:B------:R-:W-:Y:S01]  /*5d90*/  LOP3.LUT P0, RZ, R96, 0x1b0, RZ, 0xc0, !PT ;  /* 0x000001b060ff7812 */ /* 0x000fe2000780c0ff */
[----:B------:R-:W-:Y:S11]  /*5da0*/  BSSY.RECONVERGENT B6, `(.L_x_100) ;  /* 0x0000013000067945 */ /* 0x000ff60003800200 */
[----:B------:R-:W-:Y:S01]  /*5db0*/  @!UPT UIADD3 URZ, UPT, UPT, URZ, URZ, URZ ;  /* 0x000000fffffff290 */ /* 0x000fe2000fffe0ff */
[----:B------:R-:W-:Y:S05]  /*5dc0*/  @!P0 BRA `(.L_x_101) ;  /* 0x0000000000408947 */ /* 0x000fea0003800000 */
        /* <DEDUP_REMOVED lines=16> */
.L_x_101:
[----:B------:R-:W-:Y:S05]  /*5ed0*/  BSYNC.RECONVERGENT B6 ;  /* 0x0000000000067941 */ /* 0x000fea0003800200 */
.L_x_100:
[----:B------:R-:W-:Y:S01]  /*5ee0*/  R2UR UR4, R88 ;  /* 0x00000000580472ca */ /* 0x000fe200000e0000 */
[----:B------:R-:W-:Y:S01]  /*5ef0*/  UISETP.NE.U32.AND UP0, UPT, UR60, URZ, UPT ;  /* 0x000000ff3c00728c */ /* 0x000fe2000bf05070 */
[----:B------:R-:W-:Y:S02]  /*5f00*/  ISETP.NE.U32.AND P4, PT, R82, RZ, PT ;  /* 0x000000ff5200720c */ /* 0x000fe40003f85070 */
[----:B------:R-:W-:Y:S01]  /*5f10*/  ISETP.NE.U32.AND P2, PT, RZ, UR46, PT ;  /* 0x0000002eff007c0c */ /* 0x000fe2000bf45070 */
[----:B------:R-:W-:Y:S01]  /*5f20*/  UISETP.NE.AND.EX UP1, UPT, UR61, URZ, UPT, UP0 ;  /* 0x000000ff3d00728c */ /* 0x000fe2000bf25300 */
[----:B------:R-:W-:Y:S01]  /*5f30*/  ISETP.NE.AND.EX P4, PT, R83, RZ, PT, P4 ;  /* 0x000000ff5300720c */ /* 0x000fe20003f85340 */
[----:B------:R-:W-:Y:S01]  /*5f40*/  UPLOP3.LUT UP0, UPT, UPT, UPT, UPT, 0x40, 0x4 ;  /* 0x000000000004789c */ /* 0x000fe20003f0e870 */
[----:B------:R-:W-:Y:S05]  /*5f50*/  ISETP.NE.AND.EX P2, PT, RZ, UR47, PT, P2 ;  /* 0x0000002fff007c0c */ /* 0x000fea000bf45320 */
[----:B------:R-:W-:Y:S06]  /*5f60*/  UISETP.NE.AND UP2, UPT, UR4, URZ, UPT ;  /* 0x000000ff0400728c */ /* 0x000fec000bf45270 */
[----:B------:R-:W-:Y:S05]  /*5f70*/  PLOP3.LUT P1, PT, PT, PT, UP2, 0x80, 0x8 ;  /* 0x000000000008781c */ /* 0x000fea0003f2f028 */
[----:B------:R-:W-:Y:S06]  /*5f80*/  @UP2 UPLOP3.LUT UP0, UPT, UPT, UPT, UP1, 0x80, 0x8 ;  /* 0x000000000008289c */ /* 0x000fec0003f0f010 */
[----:B------:R-:W-:Y:S01]  /*5f90*/  PLOP3.LUT P0, PT, PT, PT, UP0, 0x80, 0x8 ;  /* 0x000000000008781c */ /* 0x000fe20003f0f008 */
[----:B------:R-:W-:Y:S01]  /*5fa0*/  @!UPT UIADD3 URZ, UPT, UPT, URZ, URZ, URZ ;  /* 0x000000fffffff290 */ /* 0x000fe2000fffe0ff */
[----:B------:R-:W-:Y:S11]  /*5fb0*/  BRA.U !UP1, `(.L_x_102) ;  /* 0x00000001093c7547 */ /* 0x000ff6000b800000 */
[----:B------:R-:W-:Y:S01]  /*5fc0*/  UISETP.NE.U32.AND UP0, UPT, UR46, URZ, UPT ;  /* 0x000000ff2e00728c */ /* 0x000fe2000bf05070 */
[----:B-1----:R-:W-:Y:S01]  /*5fd0*/  HFMA2 R0, -RZ, RZ, 0, 5.9604644775390625e-08 ;  /* 0x00000001ff007431 */ /* 0x002fe200000001ff */
[----:B------:R-:W1:Y:S01]  /*5fe0*/  LDCU.64 UR8, c[0x0][0x358] ;  /* 0x00006b00ff0877ac */ /* 0x000e620008000a00 */
[----:B------:R-:W-:Y:S01]  /*5ff0*/  IMAD.MOV.U32 R85, RZ, RZ, 0x1 ;  /* 0x00000001ff557424 */ /* 0x000fe200078e00ff */
[----:B------:R-:W-:Y:S06]  /*6000*/  UISETP.NE.AND.EX UP0, UPT, UR47, URZ, UPT, UP0 ;  /* 0x000000ff2f00728c */ /* 0x000fec000bf05300 */
[----:B------:R-:W-:Y:S05]  /*6010*/  PLOP3.LUT P3, PT, PT, PT, UP0, 0x80, 0x8 ;  /* 0x000000000008781c */ /* 0x000fea0003f6f008 */
[----:B------:R-:W2:Y:S01]  /*6020*/  @UP0 LDCU.64 UR4, c[0x0][0x888] ;  /* 0x00011100ff0407ac */ /* 0x000ea20008000a00 */
[----:B------:R-:W-:Y:S07]  /*6030*/  @UP0 UIMAD UR6, UR36, UR60, URZ ;  /* 0x0000003c240602a4 */ /* 0x000fee000f8e02ff */
[----:B------:R-:W-:Y:S01]  /*6040*/  @!P3 PRMT R85, R0, 0x7610, R85 ;  /* 0x000076100055b816 */ /* 0x000fe20000000055 */
[----:B--2---:R-:W-:Y:S06]  /*6050*/  @UP0 UIMAD.WIDE UR4, UR6, 0x4, UR4 ;  /* 0x00000004060408a5 */ /* 0x004fec000f8e0204 */
[----:B------:R-:W-:Y:S01]  /*6060*/  IMAD.U32 R2, RZ, RZ, UR4 ;  /* 0x00000004ff027e24 */ /* 0x000fe2000f8e00ff */
[----:B------:R-:W-:Y:S04]  /*6070*/  MOV R3, UR5 ;  /* 0x0000000500037c02 */ /* 0x000fe80008000f00 */
[----:B------:R-:W2:Y:S01]  /*6080*/  @!UP0 LDCU UR4, c[0x0][0x880] ;  /* 0x00011000ff0487ac */ /* 0x000ea20008000800 */
[----:B-1---5:R3:W5:Y:S02]  /*6090*/  @P3 LDG.E R41, desc[UR8][R2.64] ;  /* 0x0000000802293981 */ /* 0x022764000c1e1900 */
[----:B--23--:R-:W-:Y:S02]  /*60a0*/  @!P3 IMAD.U32 R41, RZ, RZ, UR4 ;  /* 0x00000004ff29be24 */ /* 0x00cfe4000f8e00ff */
.L_x_102:
[----:B------:R-:W-:Y:S05]  /*60b0*/  @!P4 BRA `(.L_x_103) ;  /* 0x000000000024c947 */ /* 0x000fea0003800000 */
[----:B------:R-:W-:Y:S01]  /*60c0*/  ISETP.NE.U32.AND P3, PT, R80, RZ, PT ;  /* 0x000000ff5000720c */ /* 0x000fe20003f65070 */
[----:B------:R-:W2:Y:S03]  /*60d0*/  LDCU.64 UR4, c[0x0][0x358] ;  /* 0x00006b00ff0477ac */ /* 0x000ea60008000a00 */
[----:B------:R-:W-:Y:S11]  /*60e0*/  ISETP.NE.AND.EX P3, PT, R81, RZ, PT, P3 ;  /* 0x000000ff5100720c */ /* 0x000ff60003f65330 */
[----:B------:R-:W-:Y:S02]  /*60f0*/  @!UPT UIADD3 URZ, UPT, UPT, URZ, URZ, URZ ;  /* 0x000000fffffff290 */ /* 0x000fe4000fffe0ff */
[----:B------:R-:W3:Y:S01]  /*6100*/  @P3 LDC.64 R2, c[0x0][0x8a8] ;  /* 0x00022a00ff023b82 */ /* 0x000ee20000000a00 */
[----:B-1----:R-:W-:Y:S04]  /*6110*/  @P3 IMAD R0, R82, UR36, RZ ;  /* 0x0000002452003c24 */ /* 0x002fe8000f8e02ff */
[----:B---3--:R-:W-:Y:S05]  /*6120*/  @P3 IMAD.WIDE R2, R0, 0x4, R2 ;  /* 0x0000000400023825 */ /* 0x008fea00078e0202 */
[----:B--2--5:R2:W5:Y:S02]  /*6130*/  @P3 LDG.E R38, desc[UR4][R2.64] ;  /* 0x0000000402263981 */ /* 0x024564000c1e1900 */
[----:B--2---:R-:W3:Y:S02]  /*6140*/  @!P3 LDC R38, c[0x0][0x8a0] ;  /* 0x00022800ff26bb82 */ /* 0x004ee40000000800 */
.L_x_103:
[----:B-----5:R-:W-:Y:S01]  /*6150*/  FSETP.NEU.AND P4, PT, R41, RZ, PT ;  /* 0x000000ff2900720b */ /* 0x020fe20003f8d000 */
[----:B------:R-:W-:Y:S01]  /*6160*/  BSSY B1, `(.L_x_104) ;  /* 0x0000042000017945 */ /* 0x000fe20003800000 */
[----:B------:R-:W-:Y:S01]  /*6170*/  SEL R6, RZ, 0xffffffff, P2 ;  /* 0xffffffffff067807 */ /* 0x000fe20001000000 */
[----:B------:R-:W-:Y:S01]  /*6180*/  IMAD.MOV.U32 R100, RZ, RZ, 0x1 ;  /* 0x00000001ff647424 */ /* 0x000fe200078e00ff */
[----:B------:R-:W-:Y:S02]  /*6190*/  LOP3.LUT P3, RZ, R85, 0xff, RZ, 0xc0, !PT ;  /* 0x000000ff55ff7812 */ /* 0x000fe4000786c0ff */
[----:B------:R-:W-:Y:S02]  /*61a0*/  CS2R R78, SRZ ;  /* 0x00000000004e7805 */ /* 0x000fe4000001ff00 */
[----:B------:R-:W-:Y:S02]  /*61b0*/  @P1 SEL R3, RZ, 0xffffffff, P4 ;  /* 0xffffffffff031807 */ /* 0x000fe40002000000 */
[----:B------:R-:W-:Y:S02]  /*61c0*/  CS2R R76, SRZ ;  /* 0x00000000004c7805 */ /* 0x000fe4000001ff00 */
[----:B------:R-:W-:Y:S02]  /*61d0*/  LEA R2, R93, UR44, 0x3 ;  /* 0x0000002c5d027c11 */ /* 0x000fe4000f8e18ff */
[----:B------:R-:W-:Y:S02]  /*61e0*/  CS2R R74, SRZ ;  /* 0x00000000004a7805 */ /* 0x000fe4000001ff00 */
[----:B------:R-:W-:Y:S02]  /*61f0*/  @P0 SEL R3, R6, R3, !P3 ;  /* 0x0000000306030207 */ /* 0x000fe40005800000 */
[----:B------:R-:W-:Y:S02]  /*6200*/  CS2R R72, SRZ ;  /* 0x0000000000487805 */ /* 0x000fe4000001ff00 */
[----:B------:R-:W-:Y:S02]  /*6210*/  LEA R71, R36, UR44, 0x3 ;  /* 0x0000002c24477c11 */ /* 0x000fe4000f8e18ff */
[----:B------:R-:W-:Y:S02]  /*6220*/  @P1 LOP3.LUT R3, R3, 0x1, RZ, 0xc0, !PT ;  /* 0x0000000103031812 */ /* 0x000fe400078ec0ff */
[----:B------:R-:W-:Y:S02]  /*6230*/  SHF.L.U32 R4, R94, 0x1f, RZ ;  /* 0x0000001f5e047819 */ /* 0x000fe400000006ff */
[----:B------:R-:W-:Y:S02]  /*6240*/  ISETP.NE.U32.OR P6, PT, R3, 0x1, !P1 ;  /* 0x000000010300780c */ /* 0x000fe40004fc5470 */
[----:B------:R-:W-:Y:S02]  /*6250*/  PLOP3.LUT P2, PT, PT, PT, UP1, 0x80, 0x8 ;  /* 0x000000000008781c */ /* 0x000fe40003f4f018 */
[----:B------:R-:W-:Y:S02]  /*6260*/  LEA.HI R39, R36, R36, RZ, 0x1 ;  /* 0x0000002424277211 */ /* 0x000fe400078f08ff */
[----:B------:R-:W-:Y:S02]  /*6270*/  SEL R3, RZ, 0xffffffff, P4 ;  /* 0xffffffffff037807 */ /* 0x000fe40002000000 */
[----:B------:R-:W-:Y:S01]  /*6280*/  P2R R102, PR, RZ, 0x40 ;  /* 0x00000040ff667803 */ /* 0x000fe20000000000 */
[C---:B-1----:R-:W-:Y:S01]  /*6290*/  IMAD.SHL.U32 R0, R39.reuse, 0x80, RZ ;  /* 0x0000008027007824 */ /* 0x042fe200078e00ff */
[----:B------:R-:W-:Y:S03]  /*62a0*/  LOP3.LUT R39, R39, 0xffe, RZ, 0xc0, !PT ;  /* 0x00000ffe27277812 */ /* 0x000fe600078ec0ff */
[----:B------:R-:W-:Y:S02]  /*62b0*/  @P6 SHF.L.U32 R5, R91, 0x1f, RZ ;  /* 0x0000001f5b056819 */ /* 0x000fe400000006ff */
[----:B------:R-:W-:Y:S01]  /*62c0*/  @P2 SEL R3, R6, R3, !P3 ;  /* 0x0000000306032207 */ /* 0x000fe20005800000 */
[----:B------:R-:W-:Y:S01]  /*62d0*/  IMAD.IADD R39, R36, 0x1, -R39 ;  /* 0x0000000124277824 */ /* 0x000fe200078e0a27 */
[----:B------:R-:W1:Y:S01]  /*62e0*/  @P6 SYNCS.PHASECHK.TRANS64.TRYWAIT P1, [R2+URZ+0xa0], R5 ;  /* 0x0000a005020065a7 */ /* 0x000e6200080211ff */
[----:B------:R-:W-:Y:S02]  /*62f0*/  LOP3.LUT R0, R0, 0xffffff00, RZ, 0xc0, !PT ;  /* 0xffffff0000007812 */ /* 0x000fe400078ec0ff */
[----:B------:R-:W-:Y:S03]  /*6300*/  LOP3.LUT R3, R3, 0x1, RZ, 0xc0, !PT ;  /* 0x0000000103037812 */ /* 0x000fe600078ec0ff */
[----:B------:R-:W-:Y:S01]  /*6310*/  IMAD.IADD R0, R37, 0x1, R0 ;  /* 0x0000000125007824 */ /* 0x000fe200078e0200 */
[----:B------:R-:W-:Y:S03]  /*6320*/  ISETP.NE.U32.AND P5, PT, R3, 0x1, PT ;  /* 0x000000010300780c */ /* 0x000fe60003fa5070 */
[----:B------:R-:W-:Y:S01]  /*6330*/  IMAD R39, R39, 0x100000, R0 ;  /* 0x0010000027277824 */ /* 0x000fe200078e0200 */
[----:B------:R-:W-:Y:S01]  /*6340*/  P2R R101, PR, RZ, 0x20 ;  /* 0x00000020ff657803 */ /* 0x000fe20000000000 */
[----:B------:R2:W4:Y:S01]  /*6350*/  SYNCS.PHASECHK.TRANS64.TRYWAIT P0, [R71+URZ+0x110], R4 ;  /* 0x00011004470075a7 */ /* 0x00052200080011ff */
[----:B-1----:R-:W-:Y:S01]  /*6360*/  @P6 SEL R100, RZ, 0x1, !P1 ;  /* 0x00000001ff646807 */ /* 0x002fe20004800000 */
[----:B--2---:R-:W-:Y:S06]  /*6370*/  @!P6 BRA `(.L_x_105) ;  /* 0x000000000080e947 */ /* 0x004fec0003800000 */
[----:B------:R-:W-:Y:S01]  /*6380*/  @P5 IMAD R6, R93, 0x1000, R84 ;  /* 0x000010005d065824 */ /* 0x000fe200078e0254 */
[----:B------:R-:W1:Y:S01]  /*6390*/  S2R R0, SR_CgaCtaId ;  /* 0x0000000000007919 */ /* 0x000e620000008800 */
[----:B------:R-:W-:Y:S01]  /*63a0*/  ISETP.NE.AND P1, PT, R100, RZ, PT ;  /* 0x000000ff6400720c */ /* 0x000fe20003f25270 */
[----:B------:R-:W-:Y:S01]  /*63b0*/  BSSY B0, `(.L_x_106) ;  /* 0x000000b000007945 */ /* 0x000fe20003800000 */
[----:B------:R-:W-:Y:S01]  /*63c0*/  @P5 VIADD R5, R6, UR44 ;  /* 0x0000002c06055c36 */ /* 0x000fe20008000000 */
[----:B------:R-:W-:Y:S02]  /*63d0*/  CS2R R74, SRZ ;  /* 0x00000000004a7805 */ /* 0x000fe4000001ff00 */
[----:B------:R-:W-:Y:S02]  /*63e0*/  CS2R R72, SRZ ;  /* 0x0000000000487805 */ /* 0x000fe4000001ff00 */
[----:B------:R-:W-:Y:S01]  /*63f0*/  CS2R R78, SRZ ;  /* 0x00000000004e7805 */ /* 0x000fe2000001ff00 */
[----:B------:R-:W-:Y:S01]  /*6400*/  @P5 IMAD R5, R95, -0x10, R5 ;  /* 0xfffffff05f055824 */ /* 0x000fe200078e0205 */
[----:B------:R-:W-:Y:S04]  /*6410*/  CS2R R76, SRZ ;  /* 0x00000000004c7805 */ /* 0x000fe8000001ff00 */
[----:B------:R-:W-:Y:S05]  /*6420*/  @P1 BRA `(.L_x_107) ;  /* 0x00000000000c1947 */ /* 0x000fea0003800000 */
[----:B------:R-:W-:Y:S04]  /*6430*/  SHF.L.U32 R3, R91, 0x1f, RZ ;  /* 0x0000001f5b037819 */ /* 0x000fe800000006ff */
[----:B------:R-:W2:Y:S02]  /*6440*/  SYNCS.PHASECHK.TRANS64.TRYWAIT P1, [R2+URZ+0xa0], R3 ;  /* 0x0000a003020075a7 */ /* 0x000ea400080211ff */
[----:B--2---:R-:W-:Y:S05]  /*6450*/  @!P1 BRA `(.L_x_108) ;  /* 0x0000004000989947 */ /* 0x004fea0003800000 */
.L_x_107:
[----:B------:R-:W-:Y:S05]  /*6460*/  BSYNC B0 ;  /* 0x0000000000007941 */ /* 0x000fea0003800000 */
.L_x_106:
[----:B------:R-:W-:Y:S01]  /*6470*/  ISETP.NE.AND P1, PT, R101, RZ, PT ;  /* 0x000000ff6500720c */ /* 0x000fe20003f25270 */
[----:B--2---:R-:W-:Y:S02]  /*6480*/  VIADD R3, R2, 0xc0 ;  /* 0x000000c002037836 */ /* 0x004fe40000000000 */
[----:B------:R-:W-:Y:S03]  /*6490*/  VIADD R93, R93, 0x1 ;  /* 0x000000015d5d7836 */ /* 0x000fe60000000000 */
[----:B-1----:R-:W-:Y:S07]  /*64a0*/  PRMT R0, R0, 0x654, R3 ;  /* 0x0000065400007816 */ /* 0x002fee0000000003 */
[----:B------:R1:W2:Y:S04]  /*64b0*/  @P1 LDS.128 R72, [R6+UR44+0x200] ;  /* 0x0002002c06481984 */ /* 0x0002a80008000c00 */
[----:B------:R1:W1:Y:S01]  /*64c0*/  @P1 LDS.128 R76, [R5+0x210] ;  /* 0x00021000054c1984 */ /* 0x0002620000000c00 */
[C---:B------:R-:W-:Y:S01]  /*64d0*/  ISETP.NE.AND P1, PT, R93.reuse, 0x4, PT ;  /* 0x000000045d00780c */ /* 0x040fe20003f25270 */
[----:B------:R-:W-:Y:S01]  /*64e0*/  @!PT LDS RZ, [RZ] ;  /* 0x00000000fffff984 */ /* 0x000fe20000000800 */
[----:B------:R-:W-:Y:S01]  /*64f0*/  @!PT LDS RZ, [RZ] ;  /* 0x00000000fffff984 */ /* 0x000fe20000000800 */
[----:B------:R-:W-:Y:S01]  /*6500*/  @!PT LDS RZ, [RZ] ;  /* 0x00000000fffff984 */ /* 0x000fe20000000800 */
[----:B------:R-:W-:Y:S01]  /*6510*/  @!PT LDS RZ, [RZ] ;  /* 0x00000000fffff984 */ /* 0x000fe20000000800 */
[----:B------:R5:W-:Y:S06]  /*6520*/  MEMBAR.ALL.CTA ;  /* 0x0000000000007992 */ /* 0x000bec0000008000 */
[----:B-----5:R-:W5:Y:S01]  /*6530*/  FENCE.VIEW.ASYNC.S ;  /* 0x00000000000073c6 */ /* 0x020f620000000000 */
[----:B------:R-:W-:Y:S01]  /*6540*/  SEL R93, R93, RZ, P1 ;  /* 0x000000ff5d5d7207 */ /* 0x000fe20000800000 */
[----:B-----5:R5:W-:Y:S02]  /*6550*/  SYNCS.ARRIVE.TRANS64.RED.A1T0 RZ, [R0+URZ], RZ ;  /* 0x000000ff00ff79a7 */ /* 0x020be400081004ff */
[----:B-----5:R-:W-:Y:S04]  /*6560*/  SEL R0, RZ, 0x1, P1 ;  /* 0x00000001ff007807 */ /* 0x020fe80000800000 */
[----:B--2---:R-:W-:Y:S02]  /*6570*/  LOP3.LUT R91, R91, R0, RZ, 0x3c, !PT ;  /* 0x000000005b5b7212 */ /* 0x004fe400078e3cff */
.L_x_105:
[----:B------:R-:W-:Y:S05]  /*6580*/  BSYNC B1 ;  /* 0x0000000000017941 */ /* 0x000fea0003800000 */
.L_x_104:
[----:B------:R-:W-:Y:S04]  /*6590*/  SHF.R.U32.HI R3, RZ, 0x15, R39 ;  /* 0x00000015ff037819 */ /* 0x000fe80000011627 */
[----:B------:R-:W-:Y:S01]  /*65a0*/  LOP3.LUT P1, RZ, R3, 0x3, R86, 0x48, !PT ;  /* 0x0000000303ff7812 */ /* 0x000fe20007824856 */
[----:B------:R-:W-:Y:S01]  /*65b0*/  @!UPT UIADD3 URZ, UPT, UPT, URZ, URZ, URZ ;  /* 0x000000fffffff290 */ /* 0x000fe2000fffe0ff */
[----:B----4-:R-:W-:Y:S11]  /*65c0*/  @P0 BRA `(.L_x_109) ;  /* 0x0000000000080947 */ /* 0x010ff60003800000 */
[----:B------:R-:W2:Y:S02]  /*65d0*/  SYNCS.PHASECHK.TRANS64.TRYWAIT P0, [R71+URZ+0x110], R4 ;  /* 0x00011004470075a7 */ /* 0x000ea400080011ff */
[----:B--2---:R-:W-:Y:S05]  /*65e0*/  @!P0 BRA `(.L_x_110) ;  /* 0x0000004000488947 */ /* 0x004fea0003800000 */
.L_x_109:
[----:B------:R-:W-:Y:S05]  /*65f0*/  @!P1 BRA `(.L_x_111) ;  /* 0x0000000000409947 */ /* 0x000fea0003800000 */
[----:B------:R-:W1:Y:S01]  /*6600*/  LDCU.64 UR8, c[0x4][0x78] ;  /* 0x01000f00ff0877ac */ /* 0x000e620008000a00 */
[----:B------:R-:W-:Y:S01]  /*6610*/  MOV R3, 0x0 ;  /* 0x0000000000037802 */ /* 0x000fe20000000f00 */
[----:B------:R-:W-:Y:S02]  /*6620*/  HFMA2 R12, -RZ, RZ, 0, 5.9604644775390625e-08 ;  /* 0x00000001ff0c7431 */ /* 0x000fe400000001ff */
[----:B------:R-:W-:Y:S02]  /*6630*/  IMAD.MOV.U32 R8, RZ, RZ, 0x192 ;  /* 0x00000192ff087424 */ /* 0x000fe400078e00ff */
[----:B------:R-:W-:Y:S01]  /*6640*/  IMAD.MOV.U32 R13, RZ, RZ, RZ ;  /* 0x000000ffff0d7224 */ /* 0x000fe200078e00ff */
[----:B------:R-:W4:Y:S01]  /*6650*/  LDCU.64 UR6, c[0x4][0x80] ;  /* 0x01001000ff0677ac */ /* 0x000f220008000a00 */
[----:B------:R-:W3:Y:S01]  /*6660*/  LDC.64 R2, c[0x4][R3] ;  /* 0x0100000003027b82 */ /* 0x000ee20000000a00 */
[----:B------:R-:W5:Y:S01]  /*6670*/  LDCU.64 UR4, c[0x4][0x18] ;  /* 0x01000300ff0477ac */ /* 0x000f620008000a00 */
[----:B-1----:R-:W-:Y:S01]  /*6680*/  MOV R5, UR9 ;  /* 0x0000000900057c02 */ /* 0x002fe20008000f00 */
[----:B--2---:R-:W-:Y:S01]  /*6690*/  IMAD.U32 R4, RZ, RZ, UR8 ;  /* 0x00000008ff047e24 */ /* 0x004fe2000f8e00ff */
[----:B----4-:R-:W-:Y:S01]  /*66a0*/  MOV R7, UR7 ;  /* 0x0000000700077c02 */ /* 0x010fe20008000f00 */
[----:B------:R-:W-:Y:S01]  /*66b0*/  IMAD.U32 R6, RZ, RZ, UR6 ;  /* 0x00000006ff067e24 */ /* 0x000fe2000f8e00ff */
[----:B-----5:R-:W-:Y:S01]  /*66c0*/  MOV R11, UR5 ;  /* 0x00000005000b7c02 */ /* 0x020fe20008000f00 */
[----:B------:R-:W-:Y:S02]  /*66d0*/  IMAD.U32 R10, RZ, RZ, UR4 ;  /* 0x00000004ff0a7e24 */ /* 0x000fe4000f8e00ff */
[----:B------:R-:W-:Y:S07]  /*66e0*/  LEPC R20, `(.L_x_111) ;  /* 0x000000001014794e */ /* 0x000fee0000000000 */
[----:B---3--:R-:W-:Y:S05]  /*66f0*/  CALL.ABS.NOINC R2 ;  /* 0x0000000002007343 */ /* 0x008fea0003c00000 */
.L_x_111:
[-C--:B------:R-:W-:Y:S01]  /*6700*/  F2FP.F16.E4M3.UNPACK_B R42, R72.reuse ;  /* 0x00000048ff2a723e */ /* 0x080fe200020006ff */
[----:B------:R-:W-:Y:S05]  /*6710*/  WARPSYNC.ALL ;  /* 0x0000000000007948 */ /* 0x000fea0003800000 */
[----:B------:R-:W-:Y:S01]  /*6720*/  R2UR UR4, R39 ;  /* 0x00000000270472ca */ /* 0x000fe200000e0000 */
[--C-:B------:R-:W-:Y:S01]  /*6730*/  HADD2.F32 R40, -RZ, R42.reuse.H0_H0 ;  /* 0x2000002aff287230 */ /* 0x100fe20000004100 */
[----:B------:R-:W-:Y:S01]  /*6740*/  F2FP.F16.E4M3.UNPACK_B R43, R72.H1 ;  /* 0x00000048ff2b723e */ /* 0x000fe200030006ff */
[----:B------:R-:W-:Y:S01]  /*6750*/  HADD2.F32 R42, -RZ, R42.H1_H1 ;  /* 0x3000002aff2a7230 */ /* 0x000fe20000004100 */
[-C--:B------:R-:W-:Y:S01]  /*6760*/  F2FP.F16.E4M3.UNPACK_B R45, R73.reuse ;  /* 0x00000049ff2d723e */ /* 0x080fe200020006ff */
[----:B------:R-:W-:Y:S01]  /*6770*/  BSSY.RECONVERGENT B0, `(.L_x_112) ;  /* 0x0000099000007945 */ /* 0x000fe20003800200 */
[----:B------:R-:W-:Y:S01]  /*6780*/  F2FP.F16.E4M3.UNPACK_B R47, R73.H1 ;  /* 0x00000049ff2f723e */ /* 0x000fe200030006ff */
[--C-:B------:R-:W-:Y:S01]  /*6790*/  HADD2.F32 R44, -RZ, R43.reuse.H0_H0 ;  /* 0x2000002bff2c7230 */ /* 0x100fe20000004100 */
[-C--:B------:R-:W-:Y:S01]  /*67a0*/  F2FP.F16.E4M3.UNPACK_B R49, R74.reuse ;  /* 0x0000004aff31723e */ /* 0x080fe200020006ff */
[----:B------:R-:W-:Y:S01]  /*67b0*/  HADD2.F32 R46, -RZ, R43.H1_H1 ;  /* 0x3000002bff2e7230 */ /* 0x000fe20000004100 */
[----:B------:R-:W-:Y:S01]  /*67c0*/  F2FP.F16.E4M3.UNPACK_B R51, R74.H1 ;  /* 0x0000004aff33723e */ /* 0x000fe200030006ff */
[--C-:B------:R-:W-:Y:S01]  /*67d0*/  HADD2.F32 R43, -RZ, R45.reuse.H0_H0 ;  /* 0x2000002dff2b7230 */ /* 0x100fe20000004100 */
[-C--:B------:R-:W-:Y:S01]  /*67e0*/  F2FP.F16.E4M3.UNPACK_B R53, R75.reuse ;  /* 0x0000004bff35723e */ /* 0x080fe200020006ff */
[----:B-12---:R-:W-:Y:S01]  /*67f0*/  LDTM.16dp32bit_t0_t15.x32 R4, tmem[UR4] ;  /* 0x00000004000479ee */ /* 0x006fe20008a80000 */
[----:B------:R-:W3:Y:S01]  /*6800*/  LDTM.16dp32bit_t16_t31.x32 R4, tmem[UR4+0x20] ;  /* 0x00002004000479ee */ /* 0x000ee20008aa0000 */
[----:B------:R-:W-:Y:S01]  /*6810*/  IADD3 R112, PT, PT, R84, UR44, RZ ;  /* 0x0000002c54707c10 */ /* 0x000fe2000fffe0ff */
[----:B------:R-:W-:Y:S01]  /*6820*/  HADD2.F32 R48, -RZ, R45.H1_H1 ;  /* 0x3000002dff307230 */ /* 0x000fe20000004100 */
[----:B------:R-:W-:Y:S01]  /*6830*/  SHF.L.U32 R103, R90, 0x4, RZ ;  /* 0x000000045a677819 */ /* 0x000fe200000006ff */
[----:B------:R-:W-:Y:S01]  /*6840*/  HADD2.F32 R52, -RZ, R49.H1_H1 ;  /* 0x30000031ff347230 */ /* 0x000fe20000004100 */
[----:B------:R-:W-:Y:S01]  /*6850*/  F2FP.F16.E4M3.UNPACK_B R55, R75.H1 ;  /* 0x0000004bff37723e */ /* 0x000fe200030006ff */
[----:B------:R-:W-:Y:S01]  /*6860*/  HADD2.F32 R56, -RZ, R53.H1_H1 ;  /* 0x30000035ff387230 */ /* 0x000fe20000004100 */
[-C--:B------:R-:W-:Y:S01]  /*6870*/  F2FP.F16.E4M3.UNPACK_B R57, R76.reuse ;  /* 0x0000004cff39723e */ /* 0x080fe200020006ff */
[--C-:B------:R-:W-:Y:S01]  /*6880*/  HADD2.F32 R45, -RZ, R47.reuse.H0_H0 ;  /* 0x2000002fff2d7230 */ /* 0x100fe20000004100 */
[----:B------:R-:W-:Y:S01]  /*6890*/  F2FP.F16.E4M3.UNPACK_B R59, R76.H1 ;  /* 0x0000004cff3b723e */ /* 0x000fe200030006ff */
[----:B------:R-:W-:Y:S01]  /*68a0*/  HADD2.F32 R50, -RZ, R47.H1_H1 ;  /* 0x3000002fff327230 */ /* 0x000fe20000004100 */
[-C--:B------:R-:W-:Y:S01]  /*68b0*/  F2FP.F16.E4M3.UNPACK_B R61, R77.reuse ;  /* 0x0000004dff3d723e */ /* 0x080fe200020006ff */
[----:B------:R-:W-:Y:S01]  /*68c0*/  HADD2.F32 R47, -RZ, R49.H0_H0 ;  /* 0x20000031ff2f7230 */ /* 0x000fe20000004100 */
[----:B------:R-:W-:Y:S01]  /*68d0*/  F2FP.F16.E4M3.UNPACK_B R63, R77.H1 ;  /* 0x0000004dff3f723e */ /* 0x000fe200030006ff */
[----:B------:R-:W-:Y:S01]  /*68e0*/  HADD2.F32 R60, -RZ, R57.H1_H1 ;  /* 0x30000039ff3c7230 */ /* 0x000fe20000004100 */
[-C--:B------:R-:W-:Y:S01]  /*68f0*/  F2FP.F16.E4M3.UNPACK_B R65, R78.reuse ;  /* 0x0000004eff41723e */ /* 0x080fe200020006ff */
[----:B------:R-:W-:Y:S01]  /*6900*/  HADD2.F32 R64, -RZ, R61.H1_H1 ;  /* 0x3000003dff407230 */ /* 0x000fe20000004100 */
[----:B------:R-:W-:Y:S01]  /*6910*/  F2FP.F16.E4M3.UNPACK_B R67, R78.H1 ;  /* 0x0000004eff43723e */ /* 0x000fe200030006ff */
[----:B------:R-:W-:Y:S01]  /*6920*/  HADD2.F32 R49, -RZ, R51.H0_H0 ;  /* 0x20000033ff317230 */ /* 0x000fe20000004100 */
[----:B------:R-:W-:Y:S01]  /*6930*/  ISETP.NE.AND P0, PT, R97, RZ, PT ;  /* 0x000000ff6100720c */ /* 0x000fe20003f05270 */
[----:B------:R-:W-:Y:S01]  /*6940*/  HADD2.F32 R68, -RZ, R65.H1_H1 ;  /* 0x30000041ff447230 */ /* 0x000fe20000004100 */
[----:B------:R-:W-:Y:S01]  /*6950*/  ISETP.NE.AND P6, PT, R102, RZ, PT ;  /* 0x000000ff6600720c */ /* 0x000fe20003fc5270 */
[----:B------:R-:W-:Y:S02]  /*6960*/  HADD2.F32 R54, -RZ, R51.H1_H1 ;  /* 0x30000033ff367230 */ /* 0x000fe40000004100 */
[C---:B---3--:R-:W-:Y:S01]  /*6970*/  FMUL R0, R38.reuse, R4 ;  /* 0x0000000426007220 */ /* 0x048fe20000400000 */
[C---:B------:R-:W-:Y:S01]  /*6980*/  FMUL R2, R38.reuse, R5 ;  /* 0x0000000526027220 */ /* 0x040fe20000400000 */
[C---:B------:R-:W-:Y:S01]  /*6990*/  FMUL R4, R38.reuse, R8 ;  /* 0x0000000826047220 */ /* 0x040fe20000400000 */
[C---:B------:R-:W-:Y:S01]  /*69a0*/  FMUL R5, R38.reuse, R9 ;  /* 0x0000000926057220 */ /* 0x040fe20000400000 */
[C---:B------:R-:W-:Y:S01]  /*69b0*/  FFMA R0, R41.reuse, R40, R0 ;  /* 0x0000002829007223 */ /* 0x040fe20000000000 */
[C---:B------:R-:W-:Y:S01]  /*69c0*/  FFMA R2, R41.reuse, R42, R2 ;  /* 0x0000002a29027223 */ /* 0x040fe20000000002 */
[C---:B------:R-:W-:Y:S01]  /*69d0*/  FMUL R8, R38.reuse, R12 ;  /* 0x0000000c26087220 */ /* 0x040fe20000400000 */
[C---:B------:R-:W-:Y:S01]  /*69e0*/  FMUL R9, R38.reuse, R13 ;  /* 0x0000000d26097220 */ /* 0x040fe20000400000 */
[----:B------:R-:W-:Y:S02]  /*69f0*/  HADD2.F32 R51, -RZ, R53.H0_H0 ;  /* 0x20000035ff337230 */ /* 0x000fe40000004100 */
[C---:B------:R-:W-:Y:S01]  /*6a00*/  FMUL R12, R38.reuse, R16 ;  /* 0x00000010260c7220 */ /* 0x040fe20000400000 */
        /* <DEDUP_REMOVED lines=13> */
[C---:B------:R-:W-:Y:S01]  /*6ae0*/  FFMA R3, R41.reuse, R44, R3 ;  /* 0x0000002c29037223 */ /* 0x040fe20000000003 */
[----:B------:R-:W-:Y:S01]  /*6af0*/  F2FP.F16.E4M3.UNPACK_B R40, R79 ;  /* 0x0000004fff28723e */ /* 0x000fe200020006ff */
[C---:B------:R-:W-:Y:S01]  /*6b00*/  FFMA R7, R41.reuse, R46, R7 ;  /* 0x0000002e29077223 */ /* 0x040fe20000000007 */
[C---:B------:R-:W-:Y:S01]  /*6b10*/  FFMA R4, R41.reuse, R43, R4 ;  /* 0x0000002b29047223 */ /* 0x040fe20000000004 */
[----:B------:R-:W-:Y:S01]  /*6b20*/  F2FP.F16.E4M3.UNPACK_B R42, R79.H1 ;  /* 0x0000004fff2a723e */ /* 0x000fe200030006ff */
[C---:B------:R-:W-:Y:S01]  /*6b30*/  FFMA R5, R41.reuse, R48, R5 ;  /* 0x0000003029057223 */ /* 0x040fe20000000005 */
[----:B------:R-:W-:Y:S01]  /*6b40*/  FFMA R6, R41, R45, R6 ;  /* 0x0000002d29067223 */ /* 0x000fe20000000006 */
[----:B------:R-:W-:Y:S01]  /*6b50*/  F2FP.SATFINITE.E4M3.F32.PACK_AB_MERGE_C R99, R7, R3, RZ ;  /* 0x000000030763723e */ /* 0x000fe200048070ff */
[C---:B------:R-:W-:Y:S01]  /*6b60*/  FFMA R11, R41.reuse, R50, R11 ;  /* 0x00000032290b7223 */ /* 0x040fe2000000000b */
[C---:B------:R-:W-:Y:S01]  /*6b70*/  FFMA R8, R41.reuse, R47, R8 ;  /* 0x0000002f29087223 */ /* 0x040fe20000000008 */
[----:B------:R-:W-:Y:S01]  /*6b80*/  FMUL R10, R38, R14 ;  /* 0x0000000e260a7220 */ /* 0x000fe20000400000 */
[----:B------:R-:W-:Y:S01]  /*6b90*/  F2FP.SATFINITE.E4M3.F32.PACK_AB_MERGE_C R104, R2, R0, R99 ;  /* 0x000000000268723e */ /* 0x000fe20004807063 */
[----:B------:R-:W-:Y:S01]  /*6ba0*/  FFMA R9, R41, R52, R9 ;  /* 0x0000003429097223 */ /* 0x000fe20000000009 */
[----:B------:R-:W-:Y:S01]  /*6bb0*/  F2FP.SATFINITE.E4M3.F32.PACK_AB_MERGE_C R105, R11, R6, RZ ;  /* 0x000000060b69723e */ /* 0x000fe200048070ff */
[----:B------:R-:W-:Y:S01]  /*6bc0*/  FFMA R10, R41, R49, R10 ;  /* 0x00000031290a7223 */ /* 0x000fe2000000000a */
[----:B------:R-:W-:Y:S01]  /*6bd0*/  IADD3 R99, PT, PT, R112, R103, RZ ;  /* 0x0000006770637210 */ /* 0x000fe20007ffe0ff */
[C---:B------:R-:W-:Y:S01]  /*6be0*/  FMUL R15, R38.reuse, R15 ;  /* 0x0000000f260f7220 */ /* 0x040fe20000400000 */
[--C-:B------:R-:W-:Y:S01]  /*6bf0*/  HADD2.F32 R53, -RZ, R55.reuse.H0_H0 ;  /* 0x20000037ff357230 */ /* 0x100fe20000004100 */
[----:B------:R-:W-:Y:S01]  /*6c00*/  F2FP.SATFINITE.E4M3.F32.PACK_AB_MERGE_C R105, R5, R4, R105 ;  /* 0x000000040569723e */ /* 0x000fe20004807069 */
[----:B------:R-:W-:Y:S02]  /*6c10*/  HADD2.F32 R58, -RZ, R55.H1_H1 ;  /* 0x30000037ff3a7230 */ /* 0x000fe40000004100 */
[C---:B------:R-:W-:Y:S01]  /*6c20*/  FFMA R15, R41.reuse, R54, R15 ;  /* 0x00000036290f7223 */ /* 0x040fe2000000000f */
[C---:B------:R-:W-:Y:S01]  /*6c30*/  FFMA R12, R41.reuse, R51, R12 ;  /* 0x00000033290c7223 */ /* 0x040fe2000000000c */
[C---:B------:R-:W-:Y:S01]  /*6c40*/  FFMA R13, R41.reuse, R56, R13 ;  /* 0x00000038290d7223 */ /* 0x040fe2000000000d */
[----:B------:R-:W-:Y:S02]  /*6c50*/  HADD2.F32 R55, -RZ, R57.H0_H0 ;  /* 0x20000039ff377230 */ /* 0x000fe40000004100 */
[C---:B------:R-:W-:Y:S01]  /*6c60*/  FMUL R14, R38.reuse, R18 ;  /* 0x00000012260e7220 */ /* 0x040fe20000400000 */
[C---:B------:R-:W-:Y:S01]  /*6c70*/  FMUL R19, R38.reuse, R19 ;  /* 0x0000001326137220 */ /* 0x040fe20000400000 */
[--C-:B------:R-:W-:Y:S02]  /*6c80*/  HADD2.F32 R57, -RZ, R59.reuse.H0_H0 ;  /* 0x2000003bff397230 */ /* 0x100fe40000004100 */
[C---:B------:R-:W-:Y:S01]  /*6c90*/  FMUL R18, R38.reuse, R22 ;  /* 0x0000001626127220 */ /* 0x040fe20000400000 */
[C---:B------:R-:W-:Y:S01]  /*6ca0*/  FFMA R14, R41.reuse, R53, R14 ;  /* 0x00000035290e7223 */ /* 0x040fe2000000000e */
[----:B------:R-:W-:Y:S02]  /*6cb0*/  HADD2.F32 R62, -RZ, R59.H1_H1 ;  /* 0x3000003bff3e7230 */ /* 0x000fe40000004100 */
[C---:B------:R-:W-:Y:S01]  /*6cc0*/  FFMA R19, R41.reuse, R58, R19 ;  /* 0x0000003a29137223 */ /* 0x040fe20000000013 */
[----:B------:R-:W-:Y:S02]  /*6cd0*/  HADD2.F32 R59, -RZ, R61.H0_H0 ;  /* 0x2000003dff3b7230 */ /* 0x000fe40000004100 */
[C---:B------:R-:W-:Y:S01]  /*6ce0*/  FMUL R23, R38.reuse, R23 ;  /* 0x0000001726177220 */ /* 0x040fe20000400000 */
[C---:B------:R-:W-:Y:S01]  /*6cf0*/  FFMA R16, R41.reuse, R55, R16 ;  /* 0x0000003729107223 */ /* 0x040fe20000000010 */
[C---:B------:R-:W-:Y:S01]  /*6d00*/  FFMA R17, R41.reuse, R60, R17 ;  /* 0x0000003c29117223 */ /* 0x040fe20000000011 */
[--C-:B------:R-:W-:Y:S02]  /*6d10*/  HADD2.F32 R61, -RZ, R63.reuse.H0_H0 ;  /* 0x2000003fff3d7230 */ /* 0x100fe40000004100 */
[C---:B------:R-:W-:Y:S01]  /*6d20*/  FFMA R18, R41.reuse, R57, R18 ;  /* 0x0000003929127223 */ /* 0x040fe20000000012 */
[----:B------:R-:W-:Y:S02]  /*6d30*/  HADD2.F32 R66, -RZ, R63.H1_H1 ;  /* 0x3000003fff427230 */ /* 0x000fe40000004100 */
[C---:B------:R-:W-:Y:S01]  /*6d40*/  FMUL R22, R38.reuse, R26 ;  /* 0x0000001a26167220 */ /* 0x040fe20000400000 */
[----:B------:R-:W-:Y:S02]  /*6d50*/  HADD2.F32 R63, -RZ, R65.H0_H0 ;  /* 0x20000041ff3f7230 */ /* 0x000fe40000004100 */
[C---:B------:R-:W-:Y:S01]  /*6d60*/  FFMA R23, R41.reuse, R62, R23 ;  /* 0x0000003e29177223 */ /* 0x040fe20000000017 */
[C---:B------:R-:W-:Y:S01]  /*6d70*/  FMUL R27, R38.reuse, R27 ;  /* 0x0000001b261b7220 */ /* 0x040fe20000400000 */
[C---:B------:R-:W-:Y:S01]  /*6d80*/  FFMA R20, R41.reuse, R59, R20 ;  /* 0x0000003b29147223 */ /* 0x040fe20000000014 */
[C---:B------:R-:W-:Y:S01]  /*6d90*/  FFMA R21, R41.reuse, R64, R21 ;  /* 0x0000004029157223 */ /* 0x040fe20000000015 */
[--C-:B------:R-:W-:Y:S02]  /*6da0*/  HADD2.F32 R65, -RZ, R67.reuse.H0_H0 ;  /* 0x20000043ff417230 */ /* 0x100fe40000004100 */
[C---:B------:R-:W-:Y:S01]  /*6db0*/  FFMA R22, R41.reuse, R61, R22 ;  /* 0x0000003d29167223 */ /* 0x040fe20000000016 */
[----:B------:R-:W-:Y:S02]  /*6dc0*/  HADD2.F32 R70, -RZ, R67.H1_H1 ;  /* 0x30000043ff467230 */ /* 0x000fe40000004100 */
[C---:B------:R-:W-:Y:S01]  /*6dd0*/  FMUL R26, R38.reuse, R30 ;  /* 0x0000001e261a7220 */ /* 0x040fe20000400000 */
[--C-:B------:R-:W-:Y:S02]  /*6de0*/  HADD2.F32 R67, -RZ, R40.reuse.H0_H0 ;  /* 0x20000028ff437230 */ /* 0x100fe40000004100 */
[C---:B------:R-:W-:Y:S01]  /*6df0*/  FFMA R27, R41.reuse, R66, R27 ;  /* 0x00000042291b7223 */ /* 0x040fe2000000001b */
[C---:B------:R-:W-:Y:S01]  /*6e00*/  FMUL R31, R38.reuse, R31 ;  /* 0x0000001f261f7220 */ /* 0x040fe20000400000 */
[C---:B------:R-:W-:Y:S01]  /*6e10*/  FFMA R24, R41.reuse, R63, R24 ;  /* 0x0000003f29187223 */ /* 0x040fe20000000018 */
[----:B------:R-:W-:Y:S02]  /*6e20*/  HADD2.F32 R40, -RZ, R40.H1_H1 ;  /* 0x30000028ff287230 */ /* 0x000fe40000004100 */
[C---:B------:R-:W-:Y:S01]  /*6e30*/  FFMA R25, R41.reuse, R68, R25 ;  /* 0x0000004429197223 */ /* 0x040fe20000000019 */
[--C-:B------:R-:W-:Y:S02]  /*6e40*/  HADD2.F32 R69, -RZ, R42.reuse.H0_H0 ;  /* 0x2000002aff457230 */ /* 0x100fe40000004100 */
[C---:B------:R-:W-:Y:S01]  /*6e50*/  FFMA R26, R41.reuse, R65, R26 ;  /* 0x00000041291a7223 */ /* 0x040fe2000000001a */
[----:B------:R-:W-:Y:S02]  /*6e60*/  HADD2.F32 R42, -RZ, R42.H1_H1 ;  /* 0x3000002aff2a7230 */ /* 0x000fe40000004100 */
[C---:B------:R-:W-:Y:S01]  /*6e70*/  FMUL R30, R38.reuse, R34 ;  /* 0x00000022261e7220 */ /* 0x040fe20000400000 */
[----:B------:R-:W-:Y:S01]  /*6e80*/  FFMA R31, R41, R70, R31 ;  /* 0x00000046291f7223 */ /* 0x000fe2000000001f */
[----:B------:R-:W-:Y:S01]  /*6e90*/  FMUL R35, R38, R35 ;  /* 0x0000002326237220 */ /* 0x000fe20000400000 */
[----:B------:R-:W-:Y:S01]  /*6ea0*/  F2FP.SATFINITE.E4M3.F32.PACK_AB_MERGE_C R106, R15, R10, RZ ;  /* 0x0000000a0f6a723e */ /* 0x000fe200048070ff */
[----:B------:R-:W-:Y:S01]  /*6eb0*/  FFMA R28, R41, R67, R28 ;  /* 0x00000043291c7223 */ /* 0x000fe2000000001c */
[----:B------:R-:W-:Y:S01]  /*6ec0*/  F2FP.SATFINITE.E4M3.F32.PACK_AB_MERGE_C R107, R19, R14, RZ ;  /* 0x0000000e136b723e */ /* 0x000fe200048070ff */
[C---:B------:R-:W-:Y:S01]  /*6ed0*/  FFMA R29, R41.reuse, R40, R29 ;  /* 0x00000028291d7223 */ /* 0x040fe2000000001d */
[C---:B------:R-:W-:Y:S01]  /*6ee0*/  FFMA R30, R41.reuse, R69, R30 ;  /* 0x00000045291e7223 */ /* 0x040fe2000000001e */
[----:B------:R-:W-:Y:S01]  /*6ef0*/  FFMA R35, R41, R42, R35 ;  /* 0x0000002a29237223 */ /* 0x000fe20000000023 */
[----:B------:R-:W-:Y:S02]  /*6f00*/  F2FP.SATFINITE.E4M3.F32.PACK_AB_MERGE_C R106, R9, R8, R106 ;  /* 0x00000008096a723e */ /* 0x000fe4000480706a */
[----:B------:R-:W-:Y:S02]  /*6f10*/  F2FP.SATFINITE.E4M3.F32.PACK_AB_MERGE_C R107, R13, R12, R107 ;  /* 0x0000000c0d6b723e */ /* 0x000fe4000480706b */
[----:B------:R-:W-:Y:S02]  /*6f20*/  F2FP.SATFINITE.E4M3.F32.PACK_AB_MERGE_C R108, R23, R18, RZ ;  /* 0x00000012176c723e */ /* 0x000fe400048070ff */
[----:B------:R-:W-:Y:S01]  /*6f30*/  F2FP.SATFINITE.E4M3.F32.PACK_AB_MERGE_C R109, R27, R22, RZ ;  /* 0x000000161b6d723e */ /* 0x000fe200048070ff */
[----:B------:R1:W-:Y:S01]  /*6f40*/  STS.128 [R84+UR44+0x4200], R104 ;  /* 0x0042006854007988 */ /* 0x0003e20008000c2c */
[----:B------:R-:W-:Y:S02]  /*6f50*/  F2FP.SATFINITE.E4M3.F32.PACK_AB_MERGE_C R113, R31, R26, RZ ;  /* 0x0000001a1f71723e */ /* 0x000fe400048070ff */
[----:B------:R-:W-:Y:S02]  /*6f60*/  F2FP.SATFINITE.E4M3.F32.PACK_AB_MERGE_C R114, R35, R30, RZ ;  /* 0x0000001e2372723e */ /* 0x000fe400048070ff */
[----:B------:R-:W-:Y:S02]  /*6f70*/  F2FP.SATFINITE.E4M3.F32.PACK_AB_MERGE_C R108, R17, R16, R108 ;  /* 0x00000010116c723e */ /* 0x000fe4000480706c */
[----:B------:R-:W-:Y:S02]  /*6f80*/  F2FP.SATFINITE.E4M3.F32.PACK_AB_MERGE_C R109, R21, R20, R109 ;  /* 0x00000014156d723e */ /* 0x000fe4000480706d */
[----:B------:R-:W-:Y:S02]  /*6f90*/  F2FP.SATFINITE.E4M3.F32.PACK_AB_MERGE_C R110, R25, R24, R113 ;  /* 0x00000018196e723e */ /* 0x000fe40004807071 */
[----:B------:R-:W-:Y:S02]  /*6fa0*/  F2FP.SATFINITE.E4M3.F32.PACK_AB_MERGE_C R111, R29, R28, R114 ;  /* 0x0000001c1d6f723e */ /* 0x000fe40004807072 */
[----:B------:R-:W-:Y:S02]  /*6fb0*/  LEA R112, R93, UR44, 0x3 ;  /* 0x0000002c5d707c11 */ /* 0x000fe4000f8e18ff */
[----:B------:R-:W-:Y:S01]  /*6fc0*/  @P6 SHF.L.U32 R113, R91, 0x1f, RZ ;  /* 0x0000001f5b716819 */ /* 0x000fe200000006ff */
[----:B------:R1:W-:Y:S01]  /*6fd0*/  STS.128 [R99+0x4210], R108 ;  /* 0x0042106c63007388 */ /* 0x0003e20000000c00 */
[----:B------:R-:W-:Y:S01]  /*6fe0*/  @!PT LDS RZ, [RZ] ;  /* 0x00000000fffff984 */ /* 0x000fe20000000800 */
[----:B------:R-:W-:Y:S01]  /*6ff0*/  @!PT LDS RZ, [RZ] ;  /* 0x00000000fffff984 */ /* 0x000fe20000000800 */
[----:B------:R-:W-:Y:S01]  /*7000*/  @!PT LDS RZ, [RZ] ;  /* 0x00000000fffff984 */ /* 0x000fe20000000800 */
[----:B------:R-:W-:Y:S01]  /*7010*/  @!PT LDS RZ, [RZ] ;  /* 0x00000000fffff984 */ /* 0x000fe20000000800 */
[----:B------:R2:W-:Y:S07]  /*7020*/  MEMBAR.ALL.CTA ;  /* 0x0000000000007992 */ /* 0x0005ee0000008000 */
[----:B--2---:R-:W2:Y:S02]  /*7030*/  FENCE.VIEW.ASYNC.S ;  /* 0x00000000000073c6 */ /* 0x004ea40000000000 */
[----:B--2---:R-:W-:Y:S06]  /*7040*/  BAR.SYNC.DEFER_BLOCKING 0x1, 0x80 ;  /* 0x0042000000007b1d */ /* 0x004fec0000010000 */
[----:B------:R-:W-:Y:S05]  /*7050*/  @P0 BRA `(.L_x_113) ;  /* 0x0000000000280947 */ /* 0x000fea0003800000 */
[----:B------:R-:W-:Y:S01]  /*7060*/  UIADD3 UR4, UPT, UPT, UR44, 0x4200, URZ ;  /* 0x000042002c047890 */ /* 0x000fe2000fffe0ff */
[----:B------:R-:W-:Y:S05]  /*7070*/  UMOV UR51, UR36 ;  /* 0x0000002400337c82 */ /* 0x000fea0008000000 */
[----:B------:R-:W-:Y:S01]  /*7080*/  MOV R96, UR4 ;  /* 0x0000000400607c02 */ /* 0x000fe20008000f00 */
[----:B------:R-:W-:Y:S03]  /*7090*/  UIADD3 UR4, UP0, UPT, UR62, 0x680, URZ ;  /* 0x000006803e047890 */ /* 0x000fe6000ff1e0ff */
[----:B------:R-:W-:Y:S01]  /*70a0*/  R2UR UR48, R96 ;  /* 0x00000000603072ca */ /* 0x000fe200000e0000 */
[----:B------:R-:W-:Y:S11]  /*70b0*/  UIADD3.X UR5, UPT, UPT, URZ, UR63, URZ, UP0, !UPT ;  /* 0x0000003fff057290 */ /* 0x000ff600087fe4ff */
[----:B------:R-:W-:Y:S01]  /*70c0*/  @!UPT UIADD3 URZ, UPT, UPT, URZ, URZ, URZ ;  /* 0x000000fffffff290 */ /* 0x000fe2000fffe0ff */
[----:B------:R2:W-:Y:S01]  /*70d0*/  UTMASTG.3D [UR48], [UR4] ;  /* 0x00000030040073b5 */ /* 0x0005e20008010000 */
[----:B------:R0:W-:Y:S01]  /*70e0*/  UTMACMDFLUSH ;  /* 0x00000000000079b7 */ /* 0x0001e20000000000 */
[----:B--2---:R-:W-:Y:S04]  /*70f0*/  DEPBAR.LE SB0, 0x1 ;  /* 0x000080400000791a */ /* 0x004fe80000000000 */
.L_x_113:
[----:B------:R-:W-:Y:S05]  /*7100*/  BSYNC.RECONVERGENT B0 ;  /* 0x0000000000007941 */ /* 0x000fea0003800200 */
.L_x_112:
[----:B------:R-:W-:Y:S06]  /*7110*/  BAR.SYNC.DEFER_BLOCKING 0x1, 0x80 ;  /* 0x0042000000007b1d */ /* 0x000fec0000010000 */
[----:B------:R-:W2:Y:S01]  /*7120*/  @P6 SYNCS.PHASECHK.TRANS64.TRYWAIT P0, [R112+URZ+0xa0], R113 ;  /* 0x0000a071700065a7 */ /* 0x000ea200080011ff */
[----:B------:R-:W-:Y:S01]  /*7130*/  BSSY B1, `(.L_x_114) ;  /* 0x0000020000017945 */ /* 0x000fe20003800000 */
[----:B--2---:R-:W-:Y:S03]  /*7140*/  @P6 SEL R100, RZ, 0x1, !P0 ;  /* 0x00000001ff646807 */ /* 0x004fe60004000000 */
[----:B------:R-:W-:Y:S05]  /*7150*/  @!P6 BRA `(.L_x_115) ;  /* 0x000000000074e947 */ /* 0x000fea0003800000 */
[----:B------:R-:W-:Y:S01]  /*7160*/  ISETP.NE.AND P1, PT, R101, RZ, PT ;  /* 0x000000ff6500720c */ /* 0x000fe20003f25270 */
[----:B------:R-:W2:Y:S01]  /*7170*/  S2R R0, SR_CgaCtaId ;  /* 0x0000000000007919 */ /* 0x000ea20000008800 */
[----:B------:R-:W-:Y:S01]  /*7180*/  ISETP.NE.AND P0, PT, R100, RZ, PT ;  /* 0x000000ff6400720c */ /* 0x000fe20003f05270 */
[----:B------:R-:W-:Y:S10]  /*7190*/  BSSY B0, `(.L_x_116) ;  /* 0x0000008000007945 */ /* 0x000ff40003800000 */
[----:B------:R-:W-:Y:S05]  /*71a0*/  @P1 IMAD R2, R93, 0x1000, R84 ;  /* 0x000010005d021824 */ /* 0x000fea00078e0254 */
[----:B------:R-:W-:Y:S05]  /*71b0*/  @P1 IADD3 R4, PT, PT, R2, UR44, RZ ;  /* 0x0000002c02041c10 */ /* 0x000fea000fffe0ff */
[----:B------:R-:W-:Y:S01]  /*71c0*/  @P1 IMAD.IADD R4, R4, 0x1, R103 ;  /* 0x0000000104041824 */ /* 0x000fe200078e0267 */
[----:B------:R-:W-:Y:S06]  /*71d0*/  @P0 BRA `(.L_x_117) ;  /* 0x00000000000c0947 */ /* 0x000fec0003800000 */
[----:B------:R-:W-:Y:S04]  /*71e0*/  SHF.L.U32 R3, R91, 0x1f, RZ ;  /* 0x0000001f5b037819 */ /* 0x000fe800000006ff */
[----:B------:R-:W3:Y:S02]  /*71f0*/  SYNCS.PHASECHK.TRANS64.TRYWAIT P0, [R112+URZ+0xa0], R3 ;  /* 0x0000a003700075a7 */ /* 0x000ee400080011ff */
[----:B---3--:R-:W-:Y:S05]  /*7200*/  @!P0 BRA `(.L_x_118) ;  /* 0x0000003400548947 */ /* 0x008fea0003800000 */
.L_x_117:
[----:B------:R-:W-:Y:S05]  /*7210*/  BSYNC B0 ;  /* 0x0000000000007941 */ /* 0x000fea0003800000 */
.L_x_116:
[----:B------:R-:W-:Y:S01]  /*7220*/  ISETP.NE.AND P0, PT, R101, RZ, PT ;  /* 0x000000ff6500720c */ /* 0x000fe20003f05270 */
[----:B---3--:R-:W-:Y:S02]  /*7230*/  VIADD R3, R112, 0xc0 ;  /* 0x000000c070037836 */ /* 0x008fe40000000000 */
[----:B------:R-:W-:Y:S03]  /*7240*/  VIADD R93, R93, 0x1 ;  /* 0x000000015d5d7836 */ /* 0x000fe60000000000 */
[----:B--2---:R-:W-:Y:S07]  /*7250*/  PRMT R0, R0, 0x654, R3 ;  /* 0x0000065400007816 */ /* 0x004fee0000000003 */
[----:B------:R2:W3:Y:S04]  /*7260*/  @P0 LDS.128 R72, [R2+UR44+0x200] ;  /* 0x0002002c02480984 */ /* 0x0004e80008000c00 */
[----:B------:R2:W4:Y:S01]  /*7270*/  @P0 LDS.128 R76, [R4+0x210] ;  /* 0x00021000044c0984 */ /* 0x0005220000000c00 */
        /* <DEDUP_REMOVED lines=10> */
[----:B--23--:R-:W-:Y:S02]  /*7320*/  LOP3.LUT R91, R91, R0, RZ, 0x3c, !PT ;  /* 0x000000005b5b7212 */ /* 0x00cfe400078e3cff */
.L_x_115:
[----:B------:R-:W-:Y:S05]  /*7330*/  BSYNC B1 ;  /* 0x0000000000017941 */ /* 0x000fea0003800000 */
.L_x_114:
[----:B------:R-:W-:Y:S05]  /*7340*/  VIADD R3, R39, 0x40 ;  /* 0x0000004027037836 */ /* 0x000fea0000000000 */
[----:B------:R-:W-:Y:S04]  /*7350*/  SHF.R.U32.HI R3, RZ, 0x15, R3 ;  /* 0x00000015ff037819 */ /* 0x000fe80000011603 */
[----:B------:R-:W-:Y:S11]  /*7360*/  LOP3.LUT P0, RZ, R3, 0x3, R86, 0x48, !PT ;  /* 0x0000000303ff7812 */ /* 0x000ff60007804856 */
[----:B------:R-:W-:Y:S02]  /*7370*/  @!UPT UIADD3 URZ, UPT, UPT, URZ, URZ, URZ ;  /* 0x000000fffffff290 */ /* 0x000fe4000fffe0ff */
[----:B------:R-:W-:Y:S05]  /*7380*/  @!P0 BRA `(.L_x_119) ;  /* 0x0000000000408947 */ /* 0x000fea0003800000 */
[----:B------:R-:W2:Y:S01]  /*7390*/  LDCU.64 UR8, c[0x4][0x78] ;  /* 0x01000f00ff0877ac */ /* 0x000ea20008000a00 */
[----:B------:R-:W-:Y:S01]  /*73a0*/  MOV R3, 0x0 ;  /* 0x0000000000037802 */ /* 0x000fe20000000f00 */
[----:B------:R-:W-:Y:S02]  /*73b0*/  HFMA2 R12, -RZ, RZ, 0, 5.9604644775390625e-08 ;  /* 0x00000001ff0c7431 */ /* 0x000fe400000001ff */
[----:B------:R-:W-:Y:S02]  /*73c0*/  IMAD.MOV.U32 R8, RZ, RZ, 0x192 ;  /* 0x00000192ff087424 */ /* 0x000fe400078e00ff */
[----:B------:R-:W-:Y:S01]  /*73d0*/  IMAD.MOV.U32 R13, RZ, RZ, RZ ;  /* 0x000000ffff0d7224 */ /* 0x000fe200078e00ff */
[----:B------:R-:W3:Y:S01]  /*73e0*/  LDCU.64 UR6, c[0x4][0x80] ;  /* 0x01001000ff0677ac */ /* 0x000ee20008000a00 */
[----:B------:R-:W1:Y:S01]  /*73f0*/  LDC.64 R2, c[0x4][R3] ;  /* 0x0100000003027b82 */ /* 0x000e620000000a00 */
[----:B------:R-:W5:Y:S01]  /*7400*/  LDCU.64 UR4, c[0x4][0x18] ;  /* 0x01000300ff0477ac */ /* 0x000f620008000a00 */
[----:B--2---:R-:W-:Y:S01]  /*7410*/  MOV R5, UR9 ;  /* 0x0000000900057c02 */ /* 0x004fe20008000f00 */
[----:B------:R-:W-:Y:S01]  /*7420*/  IMAD.U32 R4, RZ, RZ, UR8 ;  /* 0x00000008ff047e24 */ /* 0x000fe2000f8e00ff */
[----:B---3--:R-:W-:Y:S01]  /*7430*/  MOV R7, UR7 ;  /* 0x0000000700077c02 */ /* 0x008fe20008000f00 */
[----:B------:R-:W-:Y:S01]  /*7440*/  IMAD.U32 R6, RZ, RZ, UR6 ;  /* 0x00000006ff067e24 */ /* 0x000fe2000f8e00ff */
[----:B-----5:R-:W-:Y:S01]  /*7450*/  MOV R11, UR5 ;  /* 0x00000005000b7c02 */ /* 0x020fe20008000f00 */
[----:B------:R-:W-:Y:S02]  /*7460*/  IMAD.U32 R10, RZ, RZ, UR4 ;  /* 0x00000004ff0a7e24 */ /* 0x000fe4000f8e00ff */
[----:B------:R-:W-:Y:S07]  /*7470*/  LEPC R20, `(.L_x_119) ;  /* 0x000000001014794e */ /* 0x000fee0000000000 */
[----:B-1--4-:R-:W-:Y:S05]  /*7480*/  CALL.ABS.NOINC R2 ;  /* 0x0000000002007343 */ /* 0x012fea0003c00000 */
.L_x_119:
        /* <DEDUP_REMOVED lines=14> */
[----:B------:R-:W-:Y:S01]  /*7570*/  F2FP.F16.E4M3.UNPACK_B R54, R75 ;  /* 0x0000004bff36723e */ /* 0x000fe200020006ff */
[----:B------:R-:W-:Y:S01]  /*7580*/  LDTM.16dp32bit_t0_t15.x32 R4, tmem[UR4+0x40] ;  /* 0x00004004000479ee */ /* 0x000fe20008a80000 */
[----:B------:R-:W2:Y:S01]  /*7590*/  LDTM.16dp32bit_t16_t31.x32 R4, tmem[UR4+0x60] ;  /* 0x00006004000479ee */ /* 0x000ea20008aa0000 */
[----:B------:R-:W-:Y:S01]  /*75a0*/  HADD2.F32 R46, -RZ, R46.H1_H1 ;  /* 0x3000002eff2e7230 */ /* 0x000fe20000004100 */
[----:B----4-:R-:W-:Y:S01]  /*75b0*/  F2FP.F16.E4M3.UNPACK_B R58, R76 ;  /* 0x0000004cff3a723e */ /* 0x010fe200020006ff */
[--C-:B------:R-:W-:Y:S01]  /*75c0*/  HADD2.F32 R49, -RZ, R50.reuse.H0_H0 ;  /* 0x20000032ff317230 */ /* 0x100fe20000004100 */
[----:B------:R-:W-:Y:S01]  /*75d0*/  F2FP.F16.E4M3.UNPACK_B R62, R77 ;  /* 0x0000004dff3e723e */ /* 0x000fe200020006ff */
[----:B------:R-:W-:Y:S01]  /*75e0*/  HADD2.F32 R50, -RZ, R50.H1_H1 ;  /* 0x30000032ff327230 */ /* 0x000fe20000004100 */
[----:B------:R-:W-:Y:S01]  /*75f0*/  F2FP.F16.E4M3.UNPACK_B R66, R78 ;  /* 0x0000004eff42723e */ /* 0x000fe200020006ff */
[--C-:B------:R-:W-:Y:S01]  /*7600*/  HADD2.F32 R53, -RZ, R54.reuse.H0_H0 ;  /* 0x20000036ff357230 */ /* 0x100fe20000004100 */
[----:B------:R-:W-:Y:S01]  /*7610*/  F2FP.F16.E4M3.UNPACK_B R70, R79 ;  /* 0x0000004fff46723e */ /* 0x000fe200020006ff */
[----:B------:R-:W-:Y:S01]  /*7620*/  HADD2.F32 R54, -RZ, R54.H1_H1 ;  /* 0x30000036ff367230 */ /* 0x000fe20000004100 */
[----:B------:R-:W-:Y:S01]  /*7630*/  F2FP.F16.E4M3.UNPACK_B R56, R75.H1 ;  /* 0x0000004bff38723e */ /* 0x000fe200030006ff */
[--C-:B------:R-:W-:Y:S01]  /*7640*/  HADD2.F32 R57, -RZ, R58.reuse.H0_H0 ;  /* 0x2000003aff397230 */ /* 0x100fe20000004100 */
[----:B------:R-:W-:Y:S01]  /*7650*/  F2FP.F16.E4M3.UNPACK_B R60, R76.H1 ;  /* 0x0000004cff3c723e */ /* 0x000fe200030006ff */
[----:B------:R-:W-:Y:S01]  /*7660*/  HADD2.F32 R58, -RZ, R58.H1_H1 ;  /* 0x3000003aff3a7230 */ /* 0x000fe20000004100 */
[----:B------:R-:W-:Y:S01]  /*7670*/  F2FP.F16.E4M3.UNPACK_B R64, R77.H1 ;  /* 0x0000004dff40723e */ /* 0x000fe200030006ff */
[--C-:B------:R-:W-:Y:S01]  /*7680*/  HADD2.F32 R61, -RZ, R62.reuse.H0_H0 ;  /* 0x2000003eff3d7230 */ /* 0x100fe20000004100 */
[----:B------:R-:W-:Y:S01]  /*7690*/  F2FP.F16.E4M3.UNPACK_B R68, R78.H1 ;  /* 0x0000004eff44723e */ /* 0x000fe200030006ff */
[----:B------:R-:W-:Y:S01]  /*76a0*/  HADD2.F32 R62, -RZ, R62.H1_H1 ;  /* 0x3000003eff3e7230 */ /* 0x000fe20000004100 */
[----:B------:R-:W-:Y:S01]  /*76b0*/  ISETP.NE.AND P0, PT, R97, RZ, PT ;  /* 0x000000ff6100720c */ /* 0x000fe20003f05270 */
[--C-:B------:R-:W-:Y:S01]  /*76c0*/  HADD2.F32 R65, -RZ, R66.reuse.H0_H0 ;  /* 0x20000042ff417230 */ /* 0x100fe20000004100 */
[----:B------:R-:W-:Y:S01]  /*76d0*/  ISETP.NE.AND P6, PT, R102, RZ, PT ;  /* 0x000000ff6600720c */ /* 0x000fe20003fc5270 */
[----:B------:R-:W-:Y:S02]  /*76e0*/  HADD2.F32 R66, -RZ, R66.H1_H1 ;  /* 0x30000042ff427230 */ /* 0x000fe40000004100 */
[--C-:B------:R-:W-:Y:S02]  /*76f0*/  HADD2.F32 R69, -RZ, R70.reuse.H0_H0 ;  /* 0x20000046ff457230 */ /* 0x100fe40000004100 */
[C---:B--2---:R-:W-:Y:S01]  /*7700*/  FMUL R0, R38.reuse, R4 ;  /* 0x0000000426007220 */ /* 0x044fe20000400000 */
[C---:B------:R-:W-:Y:S01]  /*7710*/  FMUL R2, R38.reuse, R5 ;  /* 0x0000000526027220 */ /* 0x040fe20000400000 */
[C---:B------:R-:W-:Y:S01]  /*7720*/  FMUL R4, R38.reuse, R8 ;  /* 0x0000000826047220 */ /* 0x040fe20000400000 */
[C---:B------:R-:W-:Y:S01]  /*7730*/  FMUL R5, R38.reuse, R9 ;  /* 0x0000000926057220 */ /* 0x040fe20000400000 */
[C---:B------:R-:W-:Y:S01]  /*7740*/  FFMA R0, R41.reuse, R40, R0 ;  /* 0x0000002829007223 */ /* 0x040fe20000000000 */
[C---:B------:R-:W-:Y:S01]  /*7750*/  FFMA R2, R41.reuse, R43, R2 ;  /* 0x0000002b29027223 */ /* 0x040fe20000000002 */
        /* <DEDUP_REMOVED lines=10> */
[----:B------:R-:W-:Y:S02]  /*7800*/  HADD2.F32 R70, -RZ, R70.H1_H1 ;  /* 0x30000046ff467230 */ /* 0x000fe40000004100 */
[C---:B------:R-:W-:Y:S01]  /*7810*/  FMUL R28, R38.reuse, R32 ;  /* 0x00000020261c7220 */ /* 0x040fe20000400000 */
[C---:B------:R-:W-:Y:S01]  /*7820*/  FMUL R29, R38.reuse, R33 ;  /* 0x00000021261d7220 */ /* 0x040fe20000400000 */
[C---:B------:R-:W-:Y:S01]  /*7830*/  FMUL R3, R38.reuse, R6 ;  /* 0x0000000626037220 */ /* 0x040fe20000400000 */
[C---:B------:R-:W-:Y:S01]  /*7840*/  FMUL R7, R38.reuse, R7 ;  /* 0x0000000726077220 */ /* 0x040fe20000400000 */
[--C-:B------:R-:W-:Y:S02]  /*7850*/  HADD2.F32 R47, -RZ, R48.reuse.H0_H0 ;  /* 0x20000030ff2f7230 */ /* 0x100fe40000004100 */
[C---:B------:R-:W-:Y:S01]  /*7860*/  FMUL R6, R38.reuse, R10 ;  /* 0x0000000a26067220 */ /* 0x040fe20000400000 */
[C---:B------:R-:W-:Y:S01]  /*7870*/  FFMA R3, R41.reuse, R42, R3 ;  /* 0x0000002a29037223 */ /* 0x040fe20000000003 */
[----:B------:R-:W-:Y:S02]  /*7880*/  HADD2.F32 R48, -RZ, R48.H1_H1 ;  /* 0x30000030ff307230 */ /* 0x000fe40000004100 */
[C---:B------:R-:W-:Y:S01]  /*7890*/  FFMA R7, R41.reuse, R44, R7 ;  /* 0x0000002c29077223 */ /* 0x040fe20000000007 */
[C---:B------:R-:W-:Y:S01]  /*78a0*/  FFMA R4, R41.reuse, R45, R4 ;  /* 0x0000002d29047223 */ /* 0x040fe20000000004 */
[C---:B------:R-:W-:Y:S01]  /*78b0*/  FFMA R5, R41.reuse, R46, R5 ;  /* 0x0000002e29057223 */ /* 0x040fe20000000005 */
[----:B------:R-:W-:Y:S01]  /*78c0*/  FFMA R6, R41, R47, R6 ;  /* 0x0000002f29067223 */ /* 0x000fe20000000006 */
[----:B------:R-:W-:Y:S01]  /*78d0*/  FMUL R11, R38, R11 ;  /* 0x0000000b260b7220 */ /* 0x000fe20000400000 */
[----:B------:R-:W-:Y:S01]  /*78e0*/  F2FP.F16.E4M3.UNPACK_B R40, R79.H1 ;  /* 0x0000004fff28723e */ /* 0x000fe200030006ff */
[--C-:B------:R-:W-:Y:S01]  /*78f0*/  HADD2.F32 R51, -RZ, R52.reuse.H0_H0 ;  /* 0x20000034ff337230 */ /* 0x100fe20000004100 */
[----:B-1----:R-:W-:Y:S01]  /*7900*/  F2FP.SATFINITE.E4M3.F32.PACK_AB_MERGE_C R105, R7, R3, RZ ;  /* 0x000000030769723e */ /* 0x002fe200048070ff */
[C---:B------:R-:W-:Y:S01]  /*7910*/  FFMA R11, R41.reuse, R48, R11 ;  /* 0x00000030290b7223 */ /* 0x040fe2000000000b */
[C---:B------:R-:W-:Y:S01]  /*7920*/  FFMA R8, R41.reuse, R49, R8 ;  /* 0x0000003129087223 */ /* 0x040fe20000000008 */
[----:B------:R-:W-:Y:S01]  /*7930*/  FFMA R9, R41, R50, R9 ;  /* 0x0000003229097223 */ /* 0x000fe20000000009 */
[----:B------:R-:W-:Y:S01]  /*7940*/  F2FP.SATFINITE.E4M3.F32.PACK_AB_MERGE_C R104, R2, R0, R105 ;  /* 0x000000000268723e */ /* 0x000fe20004807069 */
[----:B------:R-:W-:Y:S01]  /*7950*/  HADD2.F32 R52, -RZ, R52.H1_H1 ;  /* 0x30000034ff347230 */ /* 0x000fe20000004100 */
[----:B------:R-:W-:Y:S01]  /*7960*/  F2FP.SATFINITE.E4M3.F32.PACK_AB_MERGE_C R106, R11, R6, RZ ;  /* 0x000000060b6a723e */ /* 0x000fe200048070ff */
[C---:B------:R-:W-:Y:S01]  /*7970*/  FMUL R10, R38.reuse, R14 ;  /* 0x0000000e260a7220 */ /* 0x040fe20000400000 */
[C---:B------:R-:W-:Y:S01]  /*7980*/  FMUL R15, R38.reuse, R15 ;  /* 0x0000000f260f7220 */ /* 0x040fe20000400000 */
[--C-:B------:R-:W-:Y:S01]  /*7990*/  HADD2.F32 R55, -RZ, R56.reuse.H0_H0 ;  /* 0x20000038ff377230 */ /* 0x100fe20000004100 */
[----:B------:R-:W-:Y:S01]  /*79a0*/  F2FP.SATFINITE.E4M3.F32.PACK_AB_MERGE_C R105, R5, R4, R106 ;  /* 0x000000040569723e */ /* 0x000fe2000480706a */
[C---:B------:R-:W-:Y:S01]  /*79b0*/  FFMA R10, R41.reuse, R51, R10 ;  /* 0x00000033290a7223 */ /* 0x040fe2000000000a */
[C---:B------:R-:W-:Y:S01]  /*79c0*/  FFMA R15, R41.reuse, R52, R15 ;  /* 0x00000034290f7223 */ /* 0x040fe2000000000f */
[C---:B------:R-:W-:Y:S01]  /*79d0*/  FFMA R12, R41.reuse, R53, R12 ;  /* 0x00000035290c7223 */ /* 0x040fe2000000000c */
[C---:B------:R-:W-:Y:S01]  /*79e0*/  FFMA R13, R41.reuse, R54, R13 ;  /* 0x00000036290d7223 */ /* 0x040fe2000000000d */
[----:B------:R-:W-:Y:S02]  /*79f0*/  HADD2.F32 R56, -RZ, R56.H1_H1 ;  /* 0x30000038ff387230 */ /* 0x000fe40000004100 */
[C---:B------:R-:W-:Y:S01]  /*7a00*/  FMUL R14, R38.reuse, R18 ;  /* 0x00000012260e7220 */ /* 0x040fe20000400000 */
[C---:B------:R-:W-:Y:S01]  /*7a10*/  FMUL R19, R38.reuse, R19 ;  /* 0x0000001326137220 */ /* 0x040fe20000400000 */
[--C-:B------:R-:W-:Y:S02]  /*7a20*/  HADD2.F32 R59, -RZ, R60.reuse.H0_H0 ;  /* 0x2000003cff3b7230 */ /* 0x100fe40000004100 */
[C---:B------:R-:W-:Y:S01]  /*7a30*/  FMUL R18, R38.reuse, R22 ;  /* 0x0000001626127220 */ /* 0x040fe20000400000 */
[C---:B------:R-:W-:Y:S01]  /*7a40*/  FFMA R14, R41.reuse, R55, R14 ;  /* 0x00000037290e7223 */ /* 0x040fe2000000000e */
[----:B------:R-:W-:Y:S02]  /*7a50*/  HADD2.F32 R60, -RZ, R60.H1_H1 ;  /* 0x3000003cff3c7230 */ /* 0x000fe40000004100 */
        /* <DEDUP_REMOVED lines=8> */
[C---:B------:R-:W-:Y:S01]  /*7ae0*/  FFMA R23, R41.reuse, R60, R23 ;  /* 0x0000003c29177223 */ /* 0x040fe20000000017 */
[C---:B------:R-:W-:Y:S01]  /*7af0*/  FMUL R27, R38.reuse, R27 ;  /* 0x0000001b261b7220 */ /* 0x040fe20000400000 */
[C---:B------:R-:W-:Y:S01]  /*7b00*/  FFMA R20, R41.reuse, R61, R20 ;  /* 0x0000003d29147223 */ /* 0x040fe20000000014 */
[C---:B------:R-:W-:Y:S01]  /*7b10*/  FFMA R21, R41.reuse, R62, R21 ;  /* 0x0000003e29157223 */ /* 0x040fe20000000015 */
[--C-:B------:R-:W-:Y:S02]  /*7b20*/  HADD2.F32 R67, -RZ, R68.reuse.H0_H0 ;  /* 0x20000044ff437230 */ /* 0x100fe40000004100 */
[----:B------:R-:W-:Y:S01]  /*7b30*/  FFMA R22, R41, R63, R22 ;  /* 0x0000003f29167223 */ /* 0x000fe20000000016 */
[----:B------:R-:W-:Y:S02]  /*7b40*/  HADD2.F32 R68, -RZ, R68.H1_H1 ;  /* 0x30000044ff447230 */ /* 0x000fe40000004100 */
[C---:B------:R-:W-:Y:S01]  /*7b50*/  FMUL R26, R38.reuse, R30 ;  /* 0x0000001e261a7220 */ /* 0x040fe20000400000 */
[----:B------:R-:W-:Y:S01]  /*7b60*/  F2FP.SATFINITE.E4M3.F32.PACK_AB_MERGE_C R107, R15, R10, RZ ;  /* 0x0000000a0f6b723e */ /* 0x000fe200048070ff */
        /* <DEDUP_REMOVED lines=8> */
[----:B------:R-:W-:Y:S01]  /*7bf0*/  F2FP.SATFINITE.E4M3.F32.PACK_AB_MERGE_C R106, R9, R8, R107 ;  /* 0x00000008096a723e */ /* 0x000fe2000480706b */
[----:B------:R-:W-:Y:S01]  /*7c00*/  FFMA R31, R41, R68, R31 ;  /* 0x00000044291f7223 */ /* 0x000fe2000000001f */
[----:B------:R-:W-:Y:S01]  /*7c10*/  FMUL R35, R38, R35 ;  /* 0x0000002326237220 */ /* 0x000fe20000400000 */
[----:B------:R-:W-:Y:S01]  /*7c20*/  F2FP.SATFINITE.E4M3.F32.PACK_AB_MERGE_C R107, R19, R14, RZ ;  /* 0x0000000e136b723e */ /* 0x000fe200048070ff */
[C---:B------:R-:W-:Y:S01]  /*7c30*/  FFMA R28, R41.reuse, R69, R28 ;  /* 0x00000045291c7223 */ /* 0x040fe2000000001c */
[C---:B------:R-:W-:Y:S01]  /*7c40*/  FFMA R29, R41.reuse, R70, R29 ;  /* 0x00000046291d7223 */ /* 0x040fe2000000001d */
[C---:B------:R-:W-:Y:S01]  /*7c50*/  FFMA R30, R41.reuse, R43, R30 ;  /* 0x0000002b291e7223 */ /* 0x040fe2000000001e */
[----:B------:R-:W-:Y:S01]  /*7c60*/  FFMA R35, R41, R40, R35 ;  /* 0x0000002829237223 */ /* 0x000fe20000000023 */
        /* <DEDUP_REMOVED lines=21> */
[----:B------:R-:W-:Y:S02]  /*7dc0*/  UIADD3 UR4, UP0, UPT, UR62, 0x680, URZ ;  /* 0x000006803e047890 */ /* 0x000fe4000ff1e0ff */
[----:B------:R-:W-:Y:S02]  /*7dd0*/  UIADD3 UR9, UPT, UPT, UR49, 0x40, URZ ;  /* 0x0000004031097890 */ /* 0x000fe4000fffe0ff */
[----:B------:R-:W-:Y:S02]  /*7de0*/  UIADD3 UR8, UPT, UPT, UR44, 0x5200, URZ ;  /* 0x000052002c087890 */ /* 0x000fe4000fffe0ff */
[----:B------:R-:W-:Y:S01]  /*7df0*/  UIADD3.X UR5, UPT, UPT, URZ, UR63, URZ, UP0, !UPT ;  /* 0x0000003fff057290 */ /* 0x000fe200087fe4ff */
[----:B------:R-:W-:Y:S01]  /*7e00*/  UMOV UR10, UR50 ;  /* 0x00000032000a7c82 */ /* 0x000fe20008000000 */
[----:B------:R-:W-:Y:S07]  /*7e10*/  UMOV UR11, UR36 ;  /* 0x00000024000b7c82 */ /* 0x000fee0008000000 */
[----:B------:R2:W-:Y:S01]  /*7e20*/  UTMASTG.3D [UR8], [UR4] ;  /* 0x00000008040073b5 */ /* 0x0005e20008010000 */
[----:B------:R0:W-:Y:S01]  /*7e30*/  UTMACMDFLUSH ;  /* 0x00000000000079b7 */ /* 0x0001e20000000000 */
[----:B--2---:R-:W-:Y:S04]  /*7e40*/  DEPBAR.LE SB0, 0x1 ;  /* 0x000080400000791a */ /* 0x004fe80000000000 */
.L_x_121:
[----:B------:R-:W-:Y:S05]  /*7e50*/  BSYNC.RECONVERGENT B0 ;  /* 0x0000000000007941 */ /* 0x000fea0003800200 */
.L_x_120:
        /* <DEDUP_REMOVED lines=16> */
.L_x_125:
[----:B------:R-:W-:Y:S05]  /*7f60*/  BSYNC B0 ;  /* 0x0000000000007941 */ /* 0x000fea0003800000 */
.L_x_124:
        /* <DEDUP_REMOVED lines=17> */
.L_x_123:
[----:B------:R-:W-:Y:S05]  /*8080*/  BSYNC B1 ;  /* 0x0000000000017941 */ /* 0x000fea0003800000 */
.L_x_122:
        /* <DEDUP_REMOVED lines=21> */
.L_x_127:
        /* <DEDUP_REMOVED lines=18> */
[----:B------:R-:W-:Y:S01]  /*8300*/  ISETP.NE.AND P6, PT, R102, RZ, PT ;  /* 0x000000ff6600720c */ /* 0x000fe20003fc5270 */
[--C-:B------:R-:W-:Y:S01]  /*8310*/  HADD2.F32 R49, -RZ, R50.reuse.H0_H0 ;  /* 0x20000032ff317230 */ /* 0x100fe20000004100 */
[----:B----4-:R-:W-:Y:S01]  /*8320*/  F2FP.F16.E4M3.UNPACK_B R58, R76 ;  /* 0x0000004cff3a723e */ /* 0x010fe200020006ff */
[----:B------:R-:W-:Y:S01]  /*8330*/  HADD2.F32 R50, -RZ, R50.H1_H1 ;  /* 0x30000032ff327230 */ /* 0x000fe20000004100 */
[----:B------:R-:W-:Y:S01]  /*8340*/  F2FP.F16.E4M3.UNPACK_B R62, R77 ;  /* 0x0000004dff3e723e */ /* 0x000fe200020006ff */
[--C-:B------:R-:W-:Y:S01]  /*8350*/  HADD2.F32 R53, -RZ, R54.reuse.H0_H0 ;  /* 0x20000036ff357230 */ /* 0x100fe20000004100 */
[----:B------:R-:W-:Y:S01]  /*8360*/  F2FP.F16.E4M3.UNPACK_B R66, R78 ;  /* 0x0000004eff42723e */ /* 0x000fe200020006ff */
[----:B------:R-:W-:Y:S01]  /*8370*/  HADD2.F32 R54, -RZ, R54.H1_H1 ;  /* 0x30000036ff367230 */ /* 0x000fe20000004100 */
[----:B------:R-:W-:Y:S01]  /*8380*/  F2FP.F16.E4M3.UNPACK_B R70, R79 ;  /* 0x0000004fff46723e */ /* 0x000fe200020006ff */
[--C-:B------:R-:W-:Y:S01]  /*8390*/  HADD2.F32 R57, -RZ, R58.reuse.H0_H0 ;  /* 0x2000003aff397230 */ /* 0x100fe20000004100 */
[----:B------:R-:W-:Y:S01]  /*83a0*/  F2FP.F16.E4M3.UNPACK_B R56, R75.H1 ;  /* 0x0000004bff38723e */ /* 0x000fe200030006ff */
[----:B------:R-:W-:Y:S01]  /*83b0*/  HADD2.F32 R58, -RZ, R58.H1_H1 ;  /* 0x3000003aff3a7230 */ /* 0x000fe20000004100 */
[----:B------:R-:W-:Y:S01]  /*83c0*/  F2FP.F16.E4M3.UNPACK_B R60, R76.H1 ;  /* 0x0000004cff3c723e */ /* 0x000fe200030006ff */
[--C-:B------:R-:W-:Y:S01]  /*83d0*/  HADD2.F32 R61, -RZ, R62.reuse.H0_H0 ;  /* 0x2000003eff3d7230 */ /* 0x100fe20000004100 */
[----:B------:R-:W-:Y:S01]  /*83e0*/  F2FP.F16.E4M3.UNPACK_B R64, R77.H1 ;  /* 0x0000004dff40723e */ /* 0x000fe200030006ff */
[----:B------:R-:W-:Y:S01]  /*83f0*/  HADD2.F32 R62, -RZ, R62.H1_H1 ;  /* 0x3000003eff3e7230 */ /* 0x000fe20000004100 */
[----:B------:R-:W-:Y:S01]  /*8400*/  F2FP.F16.E4M3.UNPACK_B R68, R78.H1 ;  /* 0x0000004eff44723e */ /* 0x000fe200030006ff */
        /* <DEDUP_REMOVED lines=112> */
[----:B------:R-:W-:Y:S02]  /*8b10*/  UIADD3 UR4, UPT, UPT, UR44, 0x4200, URZ ;  /* 0x000042002c047890 */ /* 0x000fe4000fffe0ff */
[----:B------:R-:W-:Y:S01]  /*8b20*/  UIADD3 UR9, UPT, UPT, UR49, 0x80, URZ ;  /* 0x0000008031097890 */ /* 0x000fe2000fffe0ff */
[----:B------:R-:W-:Y:S01]  /*8b30*/  UMOV UR10, UR50 ;  /* 0x00000032000a7c82 */ /* 0x000fe20008000000 */
[----:B------:R-:W-:Y:S02]  /*8b40*/  UMOV UR11, UR36 ;  /* 0x00000024000b7c82 */ /* 0x000fe40008000000 */
        /* <DEDUP_REMOVED lines=8> */
.L_x_129:
[----:B------:R-:W-:Y:S05]  /*8bd0*/  BSYNC.RECONVERGENT B0 ;  /* 0x0000000000007941 */ /* 0x000fea0003800200 */
.L_x_128:
        /* <DEDUP_REMOVED lines=16> */
.L_x_133:
[----:B------:R-:W-:Y:S05]  /*8ce0*/  BSYNC B0 ;  /* 0x0000000000007941 */ /* 0x000fea0003800000 */
.L_x_132:
        /* <DEDUP_REMOVED lines=17> */
.L_x_131:
[----:B------:R-:W-:Y:S05]  /*8e00*/  BSYNC B1 ;  /* 0x0000000000017941 */ /* 0x000fea0003800000 */
.L_x_130:
        /* <DEDUP_REMOVED lines=21> */
.L_x_135:
[----:B------:R-:W-:Y:S01]  /*8f60*/  ISETP.NE.AND P0, PT, R97, RZ, PT ;  /* 0x000000ff6100720c */ /* 0x000fe20003f05270 */
[----:B------:R-:W-:Y:S05]  /*8f70*/  WARPSYNC.ALL ;  /* 0x0000000000007948 */ /* 0x000fea0003800000 */
[----:B------:R-:W-:Y:S01]  /*8f80*/  R2UR UR4, R39 ;  /* 0x00000000270472ca */ /* 0x000fe200000e0000 */
[----:B------:R-:W2:Y:S01]  /*8f90*/  S2UR UR6, SR_CgaCtaId ;  /* 0x00000000000679c3 */ /* 0x000ea20000008800 */
[-C--:B------:R-:W-:Y:S01]  /*8fa0*/  F2FP.F16.E4M3.UNPACK_B R42, R72.reuse ;  /* 0x00000048ff2a723e */ /* 0x080fe200020006ff */
[----:B------:R-:W-:Y:S01]  /*8fb0*/  BSSY.RECONVERGENT B0, `(.L_x_136) ;  /* 0x000009b000007945 */ /* 0x000fe20003800200 */
[----:B------:R-:W-:Y:S02]  /*8fc0*/  F2FP.F16.E4M3.UNPACK_B R72, R72.H1 ;  /* 0x00000048ff48723e */ /* 0x000fe400030006ff */
[-C--:B------:R-:W-:Y:S01]  /*8fd0*/  F2FP.F16.E4M3.UNPACK_B R46, R73.reuse ;  /* 0x00000049ff2e723e */ /* 0x080fe200020006ff */
[--C-:B------:R-:W-:Y:S01]  /*8fe0*/  HADD2.F32 R40, -RZ, R42.reuse.H0_H0 ;  /* 0x2000002aff287230 */ /* 0x100fe20000004100 */
[----:B------:R-:W-:Y:S01]  /*8ff0*/  F2FP.F16.E4M3.UNPACK_B R73, R73.H1 ;  /* 0x00000049ff49723e */ /* 0x000fe200030006ff */
[----:B------:R-:W-:Y:S01]  /*9000*/  HADD2.F32 R42, -RZ, R42.H1_H1 ;  /* 0x3000002aff2a7230 */ /* 0x000fe20000004100 */
[-C--:B------:R-:W-:Y:S01]  /*9010*/  F2FP.F16.E4M3.UNPACK_B R50, R74.reuse ;  /* 0x0000004aff32723e */ /* 0x080fe200020006ff */
[----:B------:R-:W-:Y:S01]  /*9020*/  HADD2.F32 R43, -RZ, R72.H0_H0 ;  /* 0x20000048ff2b7230 */ /* 0x000fe20000004100 */
[----:B------:R-:W-:Y:S01]  /*9030*/  F2FP.F16.E4M3.UNPACK_B R74, R74.H1 ;  /* 0x0000004aff4a723e */ /* 0x000fe200030006ff */
[----:B------:R-:W-:Y:S01]  /*9040*/  LDTM.16dp32bit_t0_t15.x32 R4, tmem[UR4+0xc0] ;  /* 0x0000c004000479ee */ /* 0x000fe20008a80000 */
[----:B------:R-:W3:Y:S01]  /*9050*/  LDTM.16dp32bit_t16_t31.x32 R4, tmem[UR4+0xe0] ;  /* 0x0000e004000479ee */ /* 0x000ee20008aa0000 */
[----:B------:R-:W-:Y:S01]  /*9060*/  NOP ;  /* 0x0000000000007918 */ /* 0x000fe20000000000 */
[--C-:B------:R-:W-:Y:S01]  /*9070*/  HADD2.F32 R45, -RZ, R46.reuse.H0_H0 ;  /* 0x2000002eff2d7230 */ /* 0x100fe20000004100 */
[----:B------:R-:W-:Y:S01]  /*9080*/  R2UR UR5, R71 ;  /* 0x00000000470572ca */ /* 0x000fe200000e0000 */
[----:B------:R-:W-:Y:S01]  /*9090*/  HADD2.F32 R46, -RZ, R46.H1_H1 ;  /* 0x3000002eff2e7230 */ /* 0x000fe20000004100 */
[----:B------:R-:W-:Y:S01]  /*90a0*/  F2FP.F16.E4M3.UNPACK_B R54, R75 ;  /* 0x0000004bff36723e */ /* 0x000fe200020006ff */
        /* <DEDUP_REMOVED lines=10> */
[----:B------:R-:W-:Y:S01]  /*9150*/  UIADD3 UR4, UPT, UPT, UR5, 0x130, URZ ;  /* 0x0000013005047890 */ /* 0x000fe2000fffe0ff */
[----:B------:R-:W-:Y:S01]  /*9160*/  HADD2.F32 R59, -RZ, R58.H1_H1 ;  /* 0x3000003aff3b7230 */ /* 0x000fe20000004100 */
[----:B------:R-:W-:Y:S01]  /*9170*/  F2FP.F16.E4M3.UNPACK_B R76, R76.H1 ;  /* 0x0000004cff4c723e */ /* 0x000fe200030006ff */
[--C-:B------:R-:W-:Y:S01]  /*9180*/  HADD2.F32 R60, -RZ, R62.reuse.H0_H0 ;  /* 0x2000003eff3c7230 */ /* 0x100fe20000004100 */
[----:B------:R-:W-:Y:S01]  /*9190*/  F2FP.F16.E4M3.UNPACK_B R77, R77.H1 ;  /* 0x0000004dff4d723e */ /* 0x000fe200030006ff */
[----:B------:R-:W-:Y:S01]  /*91a0*/  HADD2.F32 R63, -RZ, R62.H1_H1 ;  /* 0x3000003eff3f7230 */ /* 0x000fe20000004100 */
[----:B------:R-:W-:Y:S01]  /*91b0*/  F2FP.F16.E4M3.UNPACK_B R78, R78.H1 ;  /* 0x0000004eff4e723e */ /* 0x000fe200030006ff */
[--C-:B------:R-:W-:Y:S01]  /*91c0*/  HADD2.F32 R64, -RZ, R66.reuse.H0_H0 ;  /* 0x20000042ff407230 */ /* 0x100fe20000004100 */
[----:B--2---:R-:W-:Y:S01]  /*91d0*/  UPRMT UR4, UR6, 0x654, UR4 ;  /* 0x0000065406047896 */ /* 0x004fe20008000004 */
        /* <DEDUP_REMOVED lines=8> */
[----:B------:R-:W-:Y:S01]  /*9260*/  SYNCS.ARRIVE.TRANS64.RED.A1T0 RZ, [UR4], RZ ;  /* 0x000000ffffff79a7 */ /* 0x000fe20008100404 */
[C---:B------:R-:W-:Y:S01]  /*9270*/  FMUL R16, R38.reuse, R16 ;  /* 0x0000001026107220 */ /* 0x040fe20000400000 */
[C---:B------:R-:W-:Y:S01]  /*9280*/  FMUL R17, R38.reuse, R17 ;  /* 0x0000001126117220 */ /* 0x040fe20000400000 */
[C---:B------:R-:W-:Y:S01]  /*9290*/  FMUL R0, R38.reuse, R20 ;  /* 0x0000001426007220 */ /* 0x040fe20000400000 */
[C---:B------:R-:W-:Y:S01]  /*92a0*/  FMUL R2, R38.reuse, R21 ;  /* 0x0000001526027220 */ /* 0x040fe20000400000 */
[C---:B------:R-:W-:Y:S01]  /*92b0*/  FMUL R20, R38.reuse, R25 ;  /* 0x0000001926147220 */ /* 0x040fe20000400000 */
[----:B------:R-:W-:Y:S02]  /*92c0*/  HADD2.F32 R67, -RZ, R66.H1_H1 ;  /* 0x30000042ff437230 */ /* 0x000fe40000004100 */
[C---:B------:R-:W-:Y:S01]  /*92d0*/  FMUL R6, R38.reuse, R6 ;  /* 0x0000000626067220 */ /* 0x040fe20000400000 */
[----:B------:R-:W-:Y:S02]  /*92e0*/  HADD2.F32 R44, -RZ, R72.H1_H1 ;  /* 0x30000048ff2c7230 */ /* 0x000fe40000004100 */
[C---:B------:R-:W-:Y:S01]  /*92f0*/  FMUL R7, R38.reuse, R7 ;  /* 0x0000000726077220 */ /* 0x040fe20000400000 */
[--C-:B------:R-:W-:Y:S02]  /*9300*/  HADD2.F32 R47, -RZ, R73.reuse.H0_H0 ;  /* 0x20000049ff2f7230 */ /* 0x100fe40000004100 */
[C---:B------:R-:W-:Y:S01]  /*9310*/  FFMA R6, R41.reuse, R43, R6 ;  /* 0x0000002b29067223 */ /* 0x040fe20000000006 */
[--C-:B------:R-:W-:Y:S02]  /*9320*/  HADD2.F32 R40, -RZ, R68.reuse.H0_H0 ;  /* 0x20000044ff287230 */ /* 0x100fe40000004100 */
[C---:B------:R-:W-:Y:S01]  /*9330*/  FFMA R7, R41.reuse, R44, R7 ;  /* 0x0000002c29077223 */ /* 0x040fe20000000007 */
[C---:B------:R-:W-:Y:S01]  /*9340*/  FFMA R8, R41.reuse, R45, R8 ;  /* 0x0000002d29087223 */ /* 0x040fe20000000008 */
[----:B------:R-:W-:Y:S01]  /*9350*/  FFMA R9, R41, R46, R9 ;  /* 0x0000002e29097223 */ /* 0x000fe20000000009 */
[----:B------:R-:W-:Y:S02]  /*9360*/  HADD2.F32 R43, -RZ, R68.H1_H1 ;  /* 0x30000044ff2b7230 */ /* 0x000fe40000004100 */
[C---:B------:R-:W-:Y:S01]  /*9370*/  FMUL R10, R38.reuse, R10 ;  /* 0x0000000a260a7220 */ /* 0x040fe20000400000 */
[----:B------:R-:W-:Y:S01]  /*9380*/  HADD2.F32 R48, -RZ, R73.H1_H1 ;  /* 0x30000049ff307230 */ /* 0x000fe20000004100 */
[----:B------:R-:W-:Y:S01]  /*9390*/  F2FP.SATFINITE.E4M3.F32.PACK_AB_MERGE_C R100, R7, R6, RZ ;  /* 0x000000060764723e */ /* 0x000fe200048070ff */
[C---:B------:R-:W-:Y:S01]  /*93a0*/  FMUL R7, R38.reuse, R24 ;  /* 0x0000001826077220 */ /* 0x040fe20000400000 */
[----:B------:R-:W-:Y:S01]  /*93b0*/  FFMA R10, R41, R47, R10 ;  /* 0x0000002f290a7223 */ /* 0x000fe2000000000a */
[C---:B------:R-:W-:Y:S01]  /*93c0*/  FMUL R24, R38.reuse, R29 ;  /* 0x0000001d26187220 */ /* 0x040fe20000400000 */
[----:B------:R-:W-:Y:S01]  /*93d0*/  F2FP.SATFINITE.E4M3.F32.PACK_AB_MERGE_C R100, R5, R4, R100 ;  /* 0x000000040564723e */ /* 0x000fe20004807064 */
[C---:B------:R-:W-:Y:S01]  /*93e0*/  FMUL R11, R38.reuse, R11 ;  /* 0x0000000b260b7220 */ /* 0x040fe20000400000 */
[--C-:B------:R-:W-:Y:S02]  /*93f0*/  HADD2.F32 R51, -RZ, R74.reuse.H0_H0 ;  /* 0x2000004aff337230 */ /* 0x100fe40000004100 */
[C---:B------:R-:W-:Y:S01]  /*9400*/  FMUL R14, R38.reuse, R14 ;  /* 0x0000000e260e7220 */ /* 0x040fe20000400000 */
[----:B------:R-:W-:Y:S02]  /*9410*/  HADD2.F32 R52, -RZ, R74.H1_H1 ;  /* 0x3000004aff347230 */ /* 0x000fe40000004100 */
[C---:B------:R-:W-:Y:S01]  /*9420*/  FFMA R11, R41.reuse, R48, R11 ;  /* 0x00000030290b7223 */ /* 0x040fe2000000000b */
[C---:B------:R-:W-:Y:S01]  /*9430*/  FFMA R12, R41.reuse, R49, R12 ;  /* 0x00000031290c7223 */ /* 0x040fe2000000000c */
[C---:B------:R-:W-:Y:S01]  /*9440*/  FFMA R13, R41.reuse, R50, R13 ;  /* 0x00000032290d7223 */ /* 0x040fe2000000000d */
[----:B------:R-:W-:Y:S01]  /*9450*/  FFMA R14, R41, R51, R14 ;  /* 0x00000033290e7223 */ /* 0x000fe2000000000e */
[C---:B------:R-:W-:Y:S01]  /*9460*/  FMUL R15, R38.reuse, R15 ;  /* 0x0000000f260f7220 */ /* 0x040fe20000400000 */
[--C-:B------:R-:W-:Y:S01]  /*9470*/  HADD2.F32 R55, -RZ, R75.reuse.H0_H0 ;  /* 0x2000004bff377230 */ /* 0x100fe20000004100 */
[----:B------:R-:W-:Y:S01]  /*9480*/  F2FP.SATFINITE.E4M3.F32.PACK_AB_MERGE_C R101, R11, R10, RZ ;  /* 0x0000000a0b65723e */ /* 0x000fe200048070ff */
[----:B------:R-:W-:Y:S02]  /*9490*/  HADD2.F32 R56, -RZ, R75.H1_H1 ;  /* 0x3000004bff387230 */ /* 0x000fe40000004100 */
[C---:B------:R-:W-:Y:S01]  /*94a0*/  FFMA R15, R41.reuse, R52, R15 ;  /* 0x00000034290f7223 */ /* 0x040fe2000000000f */
[----:B------:R-:W-:Y:S01]  /*94b0*/  FFMA R16, R41, R53, R16 ;  /* 0x0000003529107223 */ /* 0x000fe20000000010 */
[----:B------:R-:W-:Y:S01]  /*94c0*/  F2FP.SATFINITE.E4M3.F32.PACK_AB_MERGE_C R101, R9, R8, R101 ;  /* 0x000000080965723e */ /* 0x000fe20004807065 */
[----:B------:R-:W-:Y:S01]  /*94d0*/  FFMA R17, R41, R54, R17 ;  /* 0x0000003629117223 */ /* 0x000fe20000000011 */
[C---:B------:R-:W-:Y:S01]  /*94e0*/  FMUL R18, R38.reuse, R18 ;  /* 0x0000001226127220 */ /* 0x040fe20000400000 */
[----:B------:R-:W-:Y:S01]  /*94f0*/  F2FP.SATFINITE.E4M3.F32.PACK_AB_MERGE_C R102, R15, R14, RZ ;  /* 0x0000000e0f66723e */ /* 0x000fe200048070ff */
[C---:B------:R-:W-:Y:S01]  /*9500*/  FMUL R19, R38.reuse, R19 ;  /* 0x0000001326137220 */ /* 0x040fe20000400000 */
[--C-:B------:R-:W-:Y:S02]  /*9510*/  HADD2.F32 R58, -RZ, R76.reuse.H0_H0 ;  /* 0x2000004cff3a7230 */ /* 0x100fe40000004100 */
[----:B------:R-:W-:Y:S01]  /*9520*/  FFMA R18, R41, R55, R18 ;  /* 0x0000003729127223 */ /* 0x000fe20000000012 */
[----:B------:R-:W-:Y:S01]  /*9530*/  F2FP.SATFINITE.E4M3.F32.PACK_AB_MERGE_C R102, R13, R12, R102 ;  /* 0x0000000c0d66723e */ /* 0x000fe20004807066 */
[C---:B------:R-:W-:Y:S01]  /*9540*/  FFMA R19, R41.reuse, R56, R19 ;  /* 0x0000003829137223 */ /* 0x040fe20000000013 */
[----:B------:R-:W-:Y:S02]  /*9550*/  HADD2.F32 R61, -RZ, R76.H1_H1 ;  /* 0x3000004cff3d7230 */ /* 0x000fe40000004100 */
[C---:B------:R-:W-:Y:S01]  /*9560*/  FMUL R3, R38.reuse, R22 ;  /* 0x0000001626037220 */ /* 0x040fe20000400000 */
        /* <DEDUP_REMOVED lines=10> */
[C---:B------:R-:W-:Y:S01]  /*9610*/  FMUL R23, R38.reuse, R28 ;  /* 0x0000001c26177220 */ /* 0x040fe20000400000 */
[----:B------:R-:W-:Y:S01]  /*9620*/  F2FP.F16.E4M3.UNPACK_B R79, R79.H1 ;  /* 0x0000004fff4f723e */ /* 0x000fe200030006ff */
        /* <DEDUP_REMOVED lines=9> */
[C---:B------:R-:W-:Y:S01]  /*96c0*/  FFMA R24, R41.reuse, R67, R24 ;  /* 0x0000004329187223 */ /* 0x040fe20000000018 */
[C---:B------:R-:W-:Y:S01]  /*96d0*/  FMUL R28, R38.reuse, R33 ;  /* 0x00000021261c7220 */ /* 0x040fe20000400000 */
[--C-:B------:R-:W-:Y:S02]  /*96e0*/  HADD2.F32 R42, -RZ, R79.reuse.H0_H0 ;  /* 0x2000004fff2a7230 */ /* 0x100fe40000004100 */
[C---:B------:R-:W-:Y:S01]  /*96f0*/  FFMA R25, R41.reuse, R66, R25 ;  /* 0x0000004229197223 */ /* 0x040fe20000000019 */
[----:B------:R-:W-:Y:S02]  /*9700*/  HADD2.F32 R71, -RZ, R79.H1_H1 ;  /* 0x3000004fff477230 */ /* 0x000fe40000004100 */
[C---:B------:R-:W-:Y:S01]  /*9710*/  FMUL R29, R38.reuse, R34 ;  /* 0x00000022261d7220 */ /* 0x040fe20000400000 */
        /* <DEDUP_REMOVED lines=9> */
[----:B-1----:R-:W-:Y:S01]  /*97b0*/  F2FP.SATFINITE.E4M3.F32.PACK_AB_MERGE_C R105, R22, R21, RZ ;  /* 0x000000151669723e */ /* 0x002fe200048070ff */
[----:B------:R1:W-:Y:S01]  /*97c0*/  STS.128 [R84+UR44+0x5200], R100 ;  /* 0x0052006454007988 */ /* 0x0003e20008000c2c */
[----:B------:R-:W-:Y:S02]  /*97d0*/  F2FP.SATFINITE.E4M3.F32.PACK_AB_MERGE_C R64, R26, R25, RZ ;  /* 0x000000191a40723e */ /* 0x000fe400048070ff */
[----:B------:R-:W-:Y:S02]  /*97e0*/  F2FP.SATFINITE.E4M3.F32.PACK_AB_MERGE_C R67, R30, R29, RZ ;  /* 0x0000001d1e43723e */ /* 0x000fe400048070ff */
[----:B------:R-:W-:Y:S02]  /*97f0*/  F2FP.SATFINITE.E4M3.F32.PACK_AB_MERGE_C R104, R2, R0, R3 ;  /* 0x000000000268723e */ /* 0x000fe40004807003 */
[----:B------:R-:W-:Y:S02]  /*9800*/  F2FP.SATFINITE.E4M3.F32.PACK_AB_MERGE_C R105, R20, R7, R105 ;  /* 0x000000071469723e */ /* 0x000fe40004807069 */
[----:B------:R-:W-:Y:S02]  /*9810*/  F2FP.SATFINITE.E4M3.F32.PACK_AB_MERGE_C R106, R24, R23, R64 ;  /* 0x00000017186a723e */ /* 0x000fe40004807040 */
[----:B------:R-:W-:Y:S02]  /*9820*/  F2FP.SATFINITE.E4M3.F32.PACK_AB_MERGE_C R107, R28, R27, R67 ;  /* 0x0000001b1c6b723e */ /* 0x000fe40004807043 */
[----:B------:R-:W-:Y:S03]  /*9830*/  IADD3 R36, PT, PT, R36, 0x1, RZ ;  /* 0x0000000124247810 */ /* 0x000fe60007ffe0ff */
        /* <DEDUP_REMOVED lines=18> */
.L_x_137:
[----:B------:R-:W-:Y:S05]  /*9960*/  BSYNC.RECONVERGENT B0 ;  /* 0x0000000000007941 */ /* 0x000fea0003800200 */
.L_x_136:
[----:B------:R-:W-:Y:S01]  /*9970*/  R2UR UR4, R87 ;  /* 0x00000000570472ca */ /* 0x000fe200000e0000 */
[----:B------:R-:W-:Y:S01]  /*9980*/  BAR.SYNC.DEFER_BLOCKING 0x1, 0x80 ;  /* 0x0042000000007b1d */ /* 0x000fe20000010000 */
[C---:B------:R-:W-:Y:S01]  /*9990*/  ISETP.NE.AND P0, PT, R89.reuse, 0x2, PT ;  /* 0x000000025900780c */ /* 0x040fe20003f05270 */
[----:B------:R-:W-:Y:S01]  /*99a0*/  UISETP.NE.AND UP0, UPT, UR45, URZ, UPT ;  /* 0x000000ff2d00728c */ /* 0x000fe2000bf05270 */
[----:B------:R-:W-:Y:S01]  /*99b0*/  ISETP.NE.AND P1, PT, R36, 0x4, PT ;  /* 0x000000042400780c */ /* 0x000fe20003f25270 */
[----:B------:R-:W-:Y:S01]  /*99c0*/  UIADD3 UR20, UPT, UPT, UR37, UR59, URZ ;  /* 0x0000003b25147290 */ /* 0x000fe2000fffe0ff */
[----:B------:R-:W-:Y:S02]  /*99d0*/  SEL R5, RZ, 0x1, P0 ;  /* 0x00000001ff057807 */ /* 0x000fe40000000000 */
[----:B------:R-:W-:Y:S02]  /*99e0*/  SEL R3, RZ, 0x1, P1 ;  /* 0x00000001ff037807 */ /* 0x000fe40000800000 */
[----:B------:R-:W-:Y:S02]  /*99f0*/  LOP3.LUT R92, R92, R5, RZ, 0x3c, !PT ;  /* 0x000000055c5c7212 */ /* 0x000fe400078e3cff */
[----:B------:R-:W-:Y:S01]  /*9a00*/  LOP3.LUT R94, R94, R3, RZ, 0x3c, !PT ;  /* 0x000000035e5e7212 */ /* 0x000fe200078e3cff */
[----:B------:R-:W-:Y:S01]  /*9a10*/  UIADD3 UR16, UPT, UPT, UR38, UR4, URZ ;  /* 0x0000000426107290 */ /* 0x000fe2000fffe0ff */
[----:B------:R-:W-:Y:S02]  /*9a20*/  SEL R89, R89, RZ, P0 ;  /* 0x000000ff59597207 */ /* 0x000fe40000000000 */
[----:B------:R-:W-:Y:S01]  /*9a30*/  SEL R36, R36, RZ, P1 ;  /* 0x000000ff24247207 */ /* 0x000fe20000800000 */
[----:B------:R-:W-:Y:S01]  /*9a40*/  UMOV UR36, UR58 ;  /* 0x0000003a00247c82 */ /* 0x000fe20008000000 */
[----:B------:R-:W-:Y:S07]  /*9a50*/  BRA.U UP0, `(.L_x_138) ;  /* 0xffffffb900e07547 */ /* 0x000fee000b83ffff */
[----:B------:R-:W-:Y:S05]  /*9a60*/  EXIT ;  /* 0x000000000000794d */ /* 0x000fea0003800000 */
.L_x_25:
[----:B--2---:R2:W3:Y:S02]  /*9a70*/  SYNCS.PHASECHK.TRANS64.TRYWAIT P0, [R0+URZ+0x160], R3 ;  /* 0x00016003000075a7 */ /* 0x0044e400080011ff */
[----:B---3--:R-:W-:Y:S05]  /*9a80*/  @!P0 NANOSLEEP.SYNCS 0x989680 ;  /* 0x009896800000895d */ /* 0x008fea0003900000 */
[----:B------:R-:W3:Y:S02]  /*9a90*/  @!P0 SYNCS.PHASECHK.TRANS64 P0, [R0+URZ+0x160], R3 ;  /* 0x00016003000085a7 */ /* 0x000ee400080010ff */
[----:B---3--:R-:W-:Y:S05]  /*9aa0*/  @!P0 BRA `(.L_x_25) ;  /* 0xfffffffc00f08947 */ /* 0x008fea000383ffff */
[----:B------:R-:W-:Y:S05]  /*9ab0*/  BRA `(.L_x_139) ;  /* 0xffffff7c00c07947 */ /* 0x000fea000383ffff */
.L_x_28:
[----:B--2---:R-:W-:-:S07]  /*9ac0*/  MOV R0, UR33 ;  /* 0x0000002100007c02 */ /* 0x004fce0008000f00 */
.L_x_140:
[----:B--2---:R2:W3:Y:S02]  /*9ad0*/  SYNCS.PHASECHK.TRANS64.TRYWAIT P0, [R0+URZ+0x50], R3 ;  /* 0x00005003000075a7 */ /* 0x0044e400080011ff */
[----:B---3--:R-:W-:Y:S05]  /*9ae0*/  @!P0 NANOSLEEP.SYNCS 0x989680 ;  /* 0x009896800000895d */ /* 0x008fea0003900000 */
[----:B------:R-:W3:Y:S02]  /*9af0*/  @!P0 SYNCS.PHASECHK.TRANS64 P0, [R0+URZ+0x50], R3 ;  /* 0x00005003000085a7 */ /* 0x000ee400080010ff */
[----:B---3--:R-:W-:Y:S05]  /*9b00*/  @!P0 BRA `(.L_x_140) ;  /* 0xfffffffc00f08947 */ /* 0x008fea000383ffff */
[----:B------:R-:W-:Y:S05]  /*9b10*/  BRA `(.L_x_27) ;  /* 0xffffff8000007947 */ /* 0x000fea000383ffff */
.L_x_35:
[----:B-1----:R-:W-:-:S07]  /*9b20*/  MOV R0, UR17 ;  /* 0x0000001100007c02 */ /* 0x002fce0008000f00 */
.L_x_141:
[----:B-1----:R1:W2:Y:S02]  /*9b30*/  SYNCS.PHASECHK.TRANS64.TRYWAIT P0, [R0+URZ+0x50], R3 ;  /* 0x00005003000075a7 */ /* 0x0022a400080011ff */
[----:B--2---:R-:W-:Y:S05]  /*9b40*/  @!P0 NANOSLEEP.SYNCS 0x989680 ;  /* 0x009896800000895d */ /* 0x004fea0003900000 */
[----:B------:R-:W2:Y:S02]  /*9b50*/  @!P0 SYNCS.PHASECHK.TRANS64 P0, [R0+URZ+0x50], R3 ;  /* 0x00005003000085a7 */ /* 0x000ea400080010ff */
[----:B--2---:R-:W-:Y:S05]  /*9b60*/  @!P0 BRA `(.L_x_141) ;  /* 0xfffffffc00f08947 */ /* 0x004fea000383ffff */
[----:B------:R-:W-:Y:S05]  /*9b70*/  BRA `(.L_x_34) ;  /* 0xffffff8000bc7947 */ /* 0x000fea000383ffff */
.L_x_40:
[----:B-1----:R1:W2:Y:S02]  /*9b80*/  SYNCS.PHASECHK.TRANS64.TRYWAIT P0, [R3+URZ+0xf0], R0 ;  /* 0x0000f000030075a7 */ /* 0x0022a400080011ff */
[----:B--2---:R-:W-:Y:S05]  /*9b90*/  @!P0 NANOSLEEP.SYNCS 0x989680 ;  /* 0x009896800000895d */ /* 0x004fea0003900000 */
[----:B------:R-:W2:Y:S02]  /*9ba0*/  @!P0 SYNCS.PHASECHK.TRANS64 P0, [R3+URZ+0xf0], R0 ;  /* 0x0000f000030085a7 */ /* 0x000ea400080010ff */
[----:B--2---:R-:W-:Y:S05]  /*9bb0*/  @!P0 BRA `(.L_x_40) ;  /* 0xfffffffc00f08947 */ /* 0x004fea000383ffff */
[----:B------:R-:W-:Y:S05]  /*9bc0*/  BRA `(.L_x_142) ;  /* 0xffffff84005c7947 */ /* 0x000fea000383ffff */
.L_x_44:
[----:B-1----:R-:W-:-:S07]  /*9bd0*/  MOV R0, UR4 ;  /* 0x0000000400007c02 */ /* 0x002fce0008000f00 */
.L_x_143:
[----:B-1----:R1:W2:Y:S02]  /*9be0*/  SYNCS.PHASECHK.TRANS64.TRYWAIT P0, [R0+URZ], R3 ;  /* 0x00000003000075a7 */ /* 0x0022a400080011ff */
[----:B--2---:R-:W-:Y:S05]  /*9bf0*/  @!P0 NANOSLEEP.SYNCS 0x989680 ;  /* 0x009896800000895d */ /* 0x004fea0003900000 */
[----:B------:R-:W2:Y:S02]  /*9c00*/  @!P0 SYNCS.PHASECHK.TRANS64 P0, [R0+URZ], R3 ;  /* 0x00000003000085a7 */ /* 0x000ea400080010ff */
[----:B--2---:R-:W-:Y:S05]  /*9c10*/  @!P0 BRA `(.L_x_143) ;  /* 0xfffffffc00f08947 */ /* 0x004fea000383ffff */
[----:B------:R-:W-:Y:S05]  /*9c20*/  BRA `(.L_x_144) ;  /* 0xffffff8c00047947 */ /* 0x000fea000383ffff */
.L_x_45:
[----:B------:R-:W-:-:S07]  /*9c30*/  MOV R0, UR5 ;  /* 0x0000000500007c02 */ /* 0x000fce0008000f00 */
.L_x_145:
[----:B-1----:R1:W2:Y:S02]  /*9c40*/  SYNCS.PHASECHK.TRANS64.TRYWAIT P0, [R0+URZ], R3 ;  /* 0x00000003000075a7 */ /* 0x0022a400080011ff */
[----:B--2---:R-:W-:Y:S05]  /*9c50*/  @!P0 NANOSLEEP.SYNCS 0x989680 ;  /* 0x009896800000895d */ /* 0x004fea0003900000 */
[----:B------:R-:W2:Y:S02]  /*9c60*/  @!P0 SYNCS.PHASECHK.TRANS64 P0, [R0+URZ], R3 ;  /* 0x00000003000085a7 */ /* 0x000ea400080010ff */
[----:B--2---:R-:W-:Y:S05]  /*9c70*/  @!P0 BRA `(.L_x_145) ;  /* 0xfffffffc00f08947 */ /* 0x004fea000383ffff */
[----:B------:R-:W-:Y:S05]  /*9c80*/  BRA `(.L_x_146) ;  /* 0xffffff8c00107947 */ /* 0x000fea000383ffff */
.L_x_46:
[----:B------:R-:W-:-:S07]  /*9c90*/  MOV R0, UR5 ;  /* 0x0000000500007c02 */ /* 0x000fce0008000f00 */
.L_x_147:
[----:B-1----:R1:W2:Y:S02]  /*9ca0*/  SYNCS.PHASECHK.TRANS64.TRYWAIT P0, [R0+URZ], R3 ;  /* 0x00000003000075a7 */ /* 0x0022a400080011ff */
[----:B--2---:R-:W-:Y:S05]  /*9cb0*/  @!P0 NANOSLEEP.SYNCS 0x989680 ;  /* 0x009896800000895d */ /* 0x004fea0003900000 */
[----:B------:R-:W2:Y:S02]  /*9cc0*/  @!P0 SYNCS.PHASECHK.TRANS64 P0, [R0+URZ], R3 ;  /* 0x00000003000085a7 */ /* 0x000ea400080010ff */
[----:B--2---:R-:W-:Y:S05]  /*9cd0*/  @!P0 BRA `(.L_x_147) ;  /* 0xfffffffc00f08947 */ /* 0x004fea000383ffff */
[----:B------:R-:W-:Y:S05]  /*9ce0*/  BRA `(.L_x_148) ;  /* 0xffffff8c001c7947 */ /* 0x000fea000383ffff */
.L_x_47:
[----:B------:R-:W-:-:S07]  /*9cf0*/  MOV R0, UR5 ;  /* 0x0000000500007c02 */ /* 0x000fce0008000f00 */
.L_x_149:
[----:B-1----:R1:W2:Y:S02]  /*9d00*/  SYNCS.PHASECHK.TRANS64.TRYWAIT P0, [R0+URZ], R3 ;  /* 0x00000003000075a7 */ /* 0x0022a400080011ff */
[----:B--2---:R-:W-:Y:S05]  /*9d10*/  @!P0 NANOSLEEP.SYNCS 0x989680 ;  /* 0x009896800000895d */ /* 0x004fea0003900000 */
[----:B------:R-:W2:Y:S02]  /*9d20*/  @!P0 SYNCS.PHASECHK.TRANS64 P0, [R0+URZ], R3 ;  /* 0x00000003000085a7 */ /* 0x000ea400080010ff */
[----:B--2---:R-:W-:Y:S05]  /*9d30*/  @!P0 BRA `(.L_x_149) ;  /* 0xfffffffc00f08947 */ /* 0x004fea000383ffff */
[----:B------:R-:W-:Y:S05]  /*9d40*/  BRA `(.L_x_150) ;  /* 0xffffff8c00287947 */ /* 0x000fea000383ffff */
.L_x_48:
[----:B------:R-:W-:-:S07]  /*9d50*/  MOV R0, UR5 ;  /* 0x0000000500007c02 */ /* 0x000fce0008000f00 */
.L_x_151:
[----:B-1----:R1:W2:Y:S02]  /*9d60*/  SYNCS.PHASECHK.TRANS64.TRYWAIT P0, [R0+URZ], R3 ;  /* 0x00000003000075a7 */ /* 0x0022a400080011ff */
[----:B--2---:R-:W-:Y:S05]  /*9d70*/  @!P0 NANOSLEEP.SYNCS 0x989680 ;  /* 0x009896800000895d */ /* 0x004fea0003900000 */
[----:B------:R-:W2:Y:S02]  /*9d80*/  @!P0 SYNCS.PHASECHK.TRANS64 P0, [R0+URZ], R3 ;  /* 0x00000003000085a7 */ /* 0x000ea400080010ff */
[----:B--2---:R-:W-:Y:S05]  /*9d90*/  @!P0 BRA `(.L_x_151) ;  /* 0xfffffffc00f08947 */ /* 0x004fea000383ffff */
[----:B------:R-:W-:Y:S05]  /*9da0*/  BRA `(.L_x_152) ;  /* 0xffffff8c00347947 */ /* 0x000fea000383ffff */
.L_x_49:
[----:B------:R-:W-:-:S07]  /*9db0*/  MOV R0, UR5 ;  /* 0x0000000500007c02 */ /* 0x000fce0008000f00 */
.L_x_153:
[----:B-1----:R1:W2:Y:S02]  /*9dc0*/  SYNCS.PHASECHK.TRANS64.TRYWAIT P0, [R0+URZ], R3 ;  /* 0x00000003000075a7 */ /* 0x0022a400080011ff */
[----:B--2---:R-:W-:Y:S05]  /*9dd0*/  @!P0 NANOSLEEP.SYNCS 0x989680 ;  /* 0x009896800000895d */ /* 0x004fea0003900000 */
[----:B------:R-:W2:Y:S02]  /*9de0*/  @!P0 SYNCS.PHASECHK.TRANS64 P0, [R0+URZ], R3 ;  /* 0x00000003000085a7 */ /* 0x000ea400080010ff */
[----:B--2---:R-:W-:Y:S05]  /*9df0*/  @!P0 BRA `(.L_x_153) ;  /* 0xfffffffc00f08947 */ /* 0x004fea000383ffff */
[----:B------:R-:W-:Y:S05]  /*9e00*/  BRA `(.L_x_154) ;  /* 0xffffff8c00407947 */ /* 0x000fea000383ffff */
.L_x_50:
[----:B------:R-:W-:-:S07]  /*9e10*/  MOV R0, UR5 ;  /* 0x0000000500007c02 */ /* 0x000fce0008000f00 */
.L_x_155:
[----:B-1----:R1:W2:Y:S02]  /*9e20*/  SYNCS.PHASECHK.TRANS64.TRYWAIT P0, [R0+URZ], R3 ;  /* 0x00000003000075a7 */ /* 0x0022a400080011ff */
[----:B--2---:R-:W-:Y:S05]  /*9e30*/  @!P0 NANOSLEEP.SYNCS 0x989680 ;  /* 0x009896800000895d */ /* 0x004fea0003900000 */
[----:B------:R-:W2:Y:S02]  /*9e40*/  @!P0 SYNCS.PHASECHK.TRANS64 P0, [R0+URZ], R3 ;  /* 0x00000003000085a7 */ /* 0x000ea400080010ff */
[----:B--2---:R-:W-:Y:S05]  /*9e50*/  @!P0 BRA `(.L_x_155) ;  /* 0xfffffffc00f08947 */ /* 0x004fea000383ffff */
[----:B------:R-:W-:Y:S05]  /*9e60*/  BRA `(.L_x_156) ;  /* 0xffffff8c004c7947 */ /* 0x000fea000383ffff */
.L_x_51:
[----:B------:R-:W-:-:S07]  /*9e70*/  MOV R0, UR5 ;  /* 0x0000000500007c02 */ /* 0x000fce0008000f00 */
.L_x_157:
[----:B-1----:R1:W2:Y:S02]  /*9e80*/  SYNCS.PHASECHK.TRANS64.TRYWAIT P0, [R0+URZ], R3 ;  /* 0x00000003000075a7 */ /* 0x0022a400080011ff */
[----:B--2---:R-:W-:Y:S05]  /*9e90*/  @!P0 NANOSLEEP.SYNCS 0x989680 ;  /* 0x009896800000895d */ /* 0x004fea0003900000 */
[----:B------:R-:W2:Y:S02]  /*9ea0*/  @!P0 SYNCS.PHASECHK.TRANS64 P0, [R0+URZ], R3 ;  /* 0x00000003000085a7 */ /* 0x000ea400080010ff */
[----:B--2---:R-:W-:Y:S05]  /*9eb0*/  @!P0 BRA `(.L_x_157) ;  /* 0xfffffffc00f08947 */ /* 0x004fea000383ffff */
[----:B------:R-:W-:Y:S05]  /*9ec0*/  BRA `(.L_x_158) ;  /* 0xffffff8c00587947 */ /* 0x000fea000383ffff */
.L_x_52:
[----:B------:R-:W-:-:S07]  /*9ed0*/  MOV R0, UR5 ;  /* 0x0000000500007c02 */ /* 0x000fce0008000f00 */
.L_x_159:
[----:B-1----:R1:W2:Y:S02]  /*9ee0*/  SYNCS.PHASECHK.TRANS64.TRYWAIT P0, [R0+URZ], R3 ;  /* 0x00000003000075a7 */ /* 0x0022a400080011ff */
[----:B--2---:R-:W-:Y:S05]  /*9ef0*/  @!P0 NANOSLEEP.SYNCS 0x989680 ;  /* 0x009896800000895d */ /* 0x004fea0003900000 */
[----:B------:R-:W2:Y:S02]  /*9f00*/  @!P0 SYNCS.PHASECHK.TRANS64 P0, [R0+URZ], R3 ;  /* 0x00000003000085a7 */ /* 0x000ea400080010ff */
[----:B--2---:R-:W-:Y:S05]  /*9f10*/  @!P0 BRA `(.L_x_159) ;  /* 0xfffffffc00f08947 */ /* 0x004fea000383ffff */
[----:B------:R-:W-:Y:S05]  /*9f20*/  BRA `(.L_x_160) ;  /* 0xffffff8c00647947 */ /* 0x000fea000383ffff */
.L_x_55:
[----:B-1----:R1:W2:Y:S02]  /*9f30*/  SYNCS.PHASECHK.TRANS64.TRYWAIT P0, [R2+URZ+0x150], R5 ;  /* 0x00015005020075a7 */ /* 0x0022a400080011ff */
[----:B--2---:R-:W-:Y:S05]  /*9f40*/  @!P0 NANOSLEEP.SYNCS 0x989680 ;  /* 0x009896800000895d */ /* 0x004fea0003900000 */
[----:B------:R-:W2:Y:S02]  /*9f50*/  @!P0 SYNCS.PHASECHK.TRANS64 P0, [R2+URZ+0x150], R5 ;  /* 0x00015005020085a7 */ /* 0x000ea400080010ff */
[----:B--2---:R-:W-:Y:S05]  /*9f60*/  @!P0 BRA `(.L_x_55) ;  /* 0xfffffffc00f08947 */ /* 0x004fea000383ffff */
[----:B------:R-:W-:Y:S05]  /*9f70*/  BRA `(.L_x_161) ;  /* 0xffffff8c00c87947 */ /* 0x000fea000383ffff */
.L_x_56:
[----:B------:R-:W-:-:S07]  /*9f80*/  MOV R2, UR4 ;  /* 0x0000000400027c02 */ /* 0x000fce0008000f00 */
.L_x_162:
[----:B-1----:R1:W2:Y:S02]  /*9f90*/  SYNCS.PHASECHK.TRANS64.TRYWAIT P0, [R2+URZ+0x100], R5 ;  /* 0x00010005020075a7 */ /* 0x0022a400080011ff */
[----:B--2---:R-:W-:Y:S05]  /*9fa0*/  @!P0 NANOSLEEP.SYNCS 0x989680 ;  /* 0x009896800000895d */ /* 0x004fea0003900000 */
[----:B------:R-:W2:Y:S02]  /*9fb0*/  @!P0 SYNCS.PHASECHK.TRANS64 P0, [R2+URZ+0x100], R5 ;  /* 0x00010005020085a7 */ /* 0x000ea400080010ff */
[----:B--2---:R-:W-:Y:S05]  /*9fc0*/  @!P0 BRA `(.L_x_162) ;  /* 0xfffffffc00f08947 */ /* 0x004fea000383ffff */
[----:B------:R-:W-:Y:S05]  /*9fd0*/  BRA `(.L_x_163) ;  /* 0xffffff8c00d87947 */ /* 0x000fea000383ffff */
.L_x_57:
[----:B-1----:R1:W2:Y:S02]  /*9fe0*/  SYNCS.PHASECHK.TRANS64.TRYWAIT P1, [R2+URZ+0xf0], R5 ;  /* 0x0000f005020075a7 */ /* 0x0022a400080211ff */
[----:B--2---:R-:W-:Y:S05]  /*9ff0*/  @!P1 NANOSLEEP.SYNCS 0x989680 ;  /* 0x009896800000995d */ /* 0x004fea0003900000 */
[----:B------:R-:W2:Y:S02]  /*a000*/  @!P1 SYNCS.PHASECHK.TRANS64 P1, [R2+URZ+0xf0], R5 ;  /* 0x0000f005020095a7 */ /* 0x000ea400080210ff */
[----:B--2---:R-:W-:Y:S05]  /*a010*/  @!P1 BRA `(.L_x_57) ;  /* 0xfffffffc00f09947 */ /* 0x004fea000383ffff */
[----:B------:R-:W-:Y:S05]  /*a020*/  BRA `(.L_x_164) ;  /* 0xffffff9000087947 */ /* 0x000fea000383ffff */
.L_x_60:
[----:B------:R-:W-:-:S07]  /*a030*/  MOV R0, UR4 ;  /* 0x0000000400007c02 */ /* 0x000fce0008000f00 */
.L_x_165:
[----:B-1----:R1:W2:Y:S02]  /*a040*/  SYNCS.PHASECHK.TRANS64.TRYWAIT P0, [R0+URZ+0x100], R3 ;  /* 0x00010003000075a7 */ /* 0x0022a400080011ff */
[----:B--2---:R-:W-:Y:S05]  /*a050*/  @!P0 NANOSLEEP.SYNCS 0x989680 ;  /* 0x009896800000895d */ /* 0x004fea0003900000 */
[----:B------:R-:W2:Y:S02]  /*a060*/  @!P0 SYNCS.PHASECHK.TRANS64 P0, [R0+URZ+0x100], R3 ;  /* 0x00010003000085a7 */ /* 0x000ea400080010ff */
[----:B--2---:R-:W-:Y:S05]  /*a070*/  @!P0 BRA `(.L_x_165) ;  /* 0xfffffffc00f08947 */ /* 0x004fea000383ffff */
[----:B------:R-:W-:Y:S05]  /*a080*/  BRA `(.L_x_59) ;  /* 0xffffff90005c7947 */ /* 0x000fea000383ffff */
.L_x_67:
[----:B-1----:R1:W2:Y:S02]  /*a090*/  SYNCS.PHASECHK.TRANS64.TRYWAIT P1, [R0+URZ+0xf0], R5 ;  /* 0x0000f005000075a7 */ /* 0x0022a400080211ff */
[----:B--2---:R-:W-:Y:S05]  /*a0a0*/  @!P1 NANOSLEEP.SYNCS 0x989680 ;  /* 0x009896800000995d */ /* 0x004fea0003900000 */
[----:B------:R-:W2:Y:S02]  /*a0b0*/  @!P1 SYNCS.PHASECHK.TRANS64 P1, [R0+URZ+0xf0], R5 ;  /* 0x0000f005000095a7 */ /* 0x000ea400080210ff */
[----:B--2---:R-:W-:Y:S05]  /*a0c0*/  @!P1 BRA `(.L_x_67) ;  /* 0xfffffffc00f09947 */ /* 0x004fea000383ffff */
[----:B------:R-:W-:Y:S05]  /*a0d0*/  BRA `(.L_x_166) ;  /* 0xffffff9400c47947 */ /* 0x000fea000383ffff */
.L_x_68:
[----:B------:R-:W-:-:S07]  /*a0e0*/  MOV R3, UR23 ;  /* 0x0000001700037c02 */ /* 0x000fce0008000f00 */
.L_x_167:
[----:B-1----:R1:W2:Y:S02]  /*a0f0*/  SYNCS.PHASECHK.TRANS64.TRYWAIT P0, [R3+URZ+0x130], R0 ;  /* 0x00013000030075a7 */ /* 0x0022a400080011ff */
[----:B--2---:R-:W-:Y:S05]  /*a100*/  @!P0 NANOSLEEP.SYNCS 0x989680 ;  /* 0x009896800000895d */ /* 0x004fea0003900000 */
[----:B------:R-:W2:Y:S02]  /*a110*/  @!P0 SYNCS.PHASECHK.TRANS64 P0, [R3+URZ+0x130], R0 ;  /* 0x00013000030085a7 */ /* 0x000ea400080010ff */
[----:B--2---:R-:W-:Y:S05]  /*a120*/  @!P0 BRA `(.L_x_167) ;  /* 0xfffffffc00f08947 */ /* 0x004fea000383ffff */
[----:B------:R-:W-:Y:S05]  /*a130*/  BRA `(.L_x_168) ;  /* 0xffffff9800147947 */ /* 0x000fea000383ffff */
.L_x_71:
[----:B------:R-:W-:Y:S07]  /*a140*/  MOV R0, UR5 ;  /* 0x0000000500007c02 */ /* 0x000fee0008000f00 */
.L_x_169:
[----:B-1----:R1:W2:Y:S02]  /*a150*/  SYNCS.PHASECHK.TRANS64.TRYWAIT P0, [R0+URZ], R3 ;  /* 0x00000003000075a7 */ /* 0x0022a400080011ff */
[----:B--2---:R-:W-:Y:S05]  /*a160*/  @!P0 NANOSLEEP.SYNCS 0x989680 ;  /* 0x009896800000895d */ /* 0x004fea0003900000 */
[----:B------:R-:W2:Y:S02]  /*a170*/  @!P0 SYNCS.PHASECHK.TRANS64 P0, [R0+URZ], R3 ;  /* 0x00000003000085a7 */ /* 0x000ea400080010ff */
[----:B--2---:R-:W-:Y:S05]  /*a180*/  @!P0 BRA `(.L_x_169) ;  /* 0xfffffffc00f08947 */ /* 0x004fea000383ffff */
[----:B------:R-:W-:Y:S05]  /*a190*/  BRA `(.L_x_70) ;  /* 0xffffff9800307947 */ /* 0x000fea000383ffff */
.L_x_74:
[----:B------:R-:W-:-:S07]  /*a1a0*/  MOV R0, UR4 ;  /* 0x0000000400007c02 */ /* 0x000fce0008000f00 */
.L_x_170:
[----:B--2---:R2:W4:Y:S02]  /*a1b0*/  SYNCS.PHASECHK.TRANS64.TRYWAIT P0, [R0+URZ], R3 ;  /* 0x00000003000075a7 */ /* 0x00452400080011ff */
[----:B----4-:R-:W-:Y:S05]  /*a1c0*/  @!P0 NANOSLEEP.SYNCS 0x989680 ;  /* 0x009896800000895d */ /* 0x010fea0003900000 */
[----:B------:R-:W4:Y:S02]  /*a1d0*/  @!P0 SYNCS.PHASECHK.TRANS64 P0, [R0+URZ], R3 ;  /* 0x00000003000085a7 */ /* 0x000f2400080010ff */
[----:B----4-:R-:W-:Y:S05]  /*a1e0*/  @!P0 BRA `(.L_x_170) ;  /* 0xfffffffc00f08947 */ /* 0x010fea000383ffff */
[----:B------:R-:W-:Y:S05]  /*a1f0*/  BRA `(.L_x_171) ;  /* 0xffffff9800e47947 */ /* 0x000fea000383ffff */
.L_x_75:
[----:B------:R-:W-:-:S07]  /*a200*/  MOV R0, UR5 ;  /* 0x0000000500007c02 */ /* 0x000fce0008000f00 */
.L_x_172:
[----:B-1----:R1:W2:Y:S02]  /*a210*/  SYNCS.PHASECHK.TRANS64.TRYWAIT P0, [R0+URZ], R3 ;  /* 0x00000003000075a7 */ /* 0x0022a400080011ff */
[----:B--2---:R-:W-:Y:S05]  /*a220*/  @!P0 NANOSLEEP.SYNCS 0x989680 ;  /* 0x009896800000895d */ /* 0x004fea0003900000 */
[----:B------:R-:W2:Y:S02]  /*a230*/  @!P0 SYNCS.PHASECHK.TRANS64 P0, [R0+URZ], R3 ;  /* 0x00000003000085a7 */ /* 0x000ea400080010ff */
[----:B--2---:R-:W-:Y:S05]  /*a240*/  @!P0 BRA `(.L_x_172) ;  /* 0xfffffffc00f08947 */ /* 0x004fea000383ffff */
[----:B------:R-:W-:Y:S05]  /*a250*/  BRA `(.L_x_173) ;  /* 0xffffff9800f07947 */ /* 0x000fea000383ffff */
.L_x_76:
[----:B------:R-:W-:-:S07]  /*a260*/  MOV R0, UR5 ;  /* 0x0000000500007c02 */ /* 0x000fce0008000f00 */
.L_x_174:
[----:B-1----:R1:W2:Y:S02]  /*a270*/  SYNCS.PHASECHK.TRANS64.TRYWAIT P0, [R0+URZ], R3 ;  /* 0x00000003000075a7 */ /* 0x0022a400080011ff */
[----:B--2---:R-:W-:Y:S05]  /*a280*/  @!P0 NANOSLEEP.SYNCS 0x989680 ;  /* 0x009896800000895d */ /* 0x004fea0003900000 */
[----:B------:R-:W2:Y:S02]  /*a290*/  @!P0 SYNCS.PHASECHK.TRANS64 P0, [R0+URZ], R3 ;  /* 0x00000003000085a7 */ /* 0x000ea400080010ff */
[----:B--2---:R-:W-:Y:S05]  /*a2a0*/  @!P0 BRA `(.L_x_174) ;  /* 0xfffffffc00f08947 */ /* 0x004fea000383ffff */
[----:B------:R-:W-:Y:S05]  /*a2b0*/  BRA `(.L_x_175) ;  /* 0xffffff9800fc7947 */ /* 0x000fea000383ffff */
.L_x_77:
[----:B------:R-:W-:-:S07]  /*a2c0*/  MOV R0, UR4 ;  /* 0x0000000400007c02 */ /* 0x000fce0008000f00 */
.L_x_176:
[----:B-1----:R1:W2:Y:S02]  /*a2d0*/  SYNCS.PHASECHK.TRANS64.TRYWAIT P0, [R0+URZ], R3 ;  /* 0x00000003000075a7 */ /* 0x0022a400080011ff */
[----:B--2---:R-:W-:Y:S05]  /*a2e0*/  @!P0 NANOSLEEP.SYNCS 0x989680 ;  /* 0x009896800000895d */ /* 0x004fea0003900000 */
[----:B------:R-:W2:Y:S02]  /*a2f0*/  @!P0 SYNCS.PHASECHK.TRANS64 P0, [R0+URZ], R3 ;  /* 0x00000003000085a7 */ /* 0x000ea400080010ff */
[----:B--2---:R-:W-:Y:S05]  /*a300*/  @!P0 BRA `(.L_x_176) ;  /* 0xfffffffc00f08947 */ /* 0x004fea000383ffff */
[----:B------:R-:W-:Y:S05]  /*a310*/  BRA `(.L_x_177) ;  /* 0xffffff9c00087947 */ /* 0x000fea000383ffff */
.L_x_82:
[----:B--2---:R2:W3:Y:S02]  /*a320*/  SYNCS.PHASECHK.TRANS64.TRYWAIT P0, [R12+URZ+0xf0], R9 ;  /* 0x0000f0090c0075a7 */ /* 0x0044e400080011ff */
[----:B---3--:R-:W-:Y:S05]  /*a330*/  @!P0 NANOSLEEP.SYNCS 0x989680 ;  /* 0x009896800000895d */ /* 0x008fea0003900000 */
[----:B------:R-:W3:Y:S02]  /*a340*/  @!P0 SYNCS.PHASECHK.TRANS64 P0, [R12+URZ+0xf0], R9 ;  /* 0x0000f0090c0085a7 */ /* 0x000ee400080010ff */
[----:B---3--:R-:W-:Y:S05]  /*a350*/  @!P0 BRA `(.L_x_82) ;  /* 0xfffffffc00f08947 */ /* 0x008fea000383ffff */
[----:B------:R-:W-:Y:S05]  /*a360*/  BRA `(.L_x_178) ;  /* 0xffffffa000387947 */ /* 0x000fea000383ffff */
.L_x_85:
[----:B------:R-:W-:Y:S07]  /*a370*/  MOV R0, UR21 ;  /* 0x0000001500007c02 */ /* 0x000fee0008000f00 */
.L_x_179:
[----:B--2---:R2:W3:Y:S02]  /*a380*/  SYNCS.PHASECHK.TRANS64.TRYWAIT P2, [R0+URZ+0xe8], R11 ;  /* 0x0000e80b000075a7 */ /* 0x0044e400080411ff */
[----:B---3--:R-:W-:Y:S05]  /*a390*/  @!P2 NANOSLEEP.SYNCS 0x989680 ;  /* 0x009896800000a95d */ /* 0x008fea0003900000 */
[----:B------:R-:W3:Y:S02]  /*a3a0*/  @!P2 SYNCS.PHASECHK.TRANS64 P2, [R0+URZ+0xe8], R11 ;  /* 0x0000e80b0000a5a7 */ /* 0x000ee400080410ff */
[----:B---3--:R-:W-:Y:S05]  /*a3b0*/  @!P2 BRA `(.L_x_179) ;  /* 0xfffffffc00f0a947 */ /* 0x008fea000383ffff */
[----:B------:R-:W-:Y:S05]  /*a3c0*/  BRA `(.L_x_84) ;  /* 0xffffffa400a07947 */ /* 0x000fea000383ffff */
.L_x_88:
[----:B--2---:R-:W-:Y:S07]  /*a3d0*/  MOV R0, UR21 ;  /* 0x0000001500007c02 */ /* 0x004fee0008000f00 */
.L_x_180:
[----:B--2---:R2:W3:Y:S02]  /*a3e0*/  SYNCS.PHASECHK.TRANS64.TRYWAIT P0, [R0+URZ+0xc0], R9 ;  /* 0x0000c009000075a7 */ /* 0x0044e400080011ff */
[----:B---3--:R-:W-:Y:S05]  /*a3f0*/  @!P0 NANOSLEEP.SYNCS 0x989680 ;  /* 0x009896800000895d */ /* 0x008fea0003900000 */
[----:B------:R-:W3:Y:S02]  /*a400*/  @!P0 SYNCS.PHASECHK.TRANS64 P0, [R0+URZ+0xc0], R9 ;  /* 0x0000c009000085a7 */ /* 0x000ee400080010ff */
[----:B---3--:R-:W-:Y:S05]  /*a410*/  @!P0 BRA `(.L_x_180) ;  /* 0xfffffffc00f08947 */ /* 0x008fea000383ffff */
[----:B------:R-:W-:Y:S05]  /*a420*/  BRA `(.L_x_181) ;  /* 0xffffffa400fc7947 */ /* 0x000fea000383ffff */
.L_x_89:
[----:B------:R-:W-:Y:S07]  /*a430*/  MOV R0, UR21 ;  /* 0x0000001500007c02 */ /* 0x000fee0008000f00 */
.L_x_182:
[----:B--2---:R2:W3:Y:S02]  /*a440*/  SYNCS.PHASECHK.TRANS64.TRYWAIT P0, [R0+URZ+0xc8], R9 ;  /* 0x0000c809000075a7 */ /* 0x0044e400080011ff */
[----:B---3--:R-:W-:Y:S05]  /*a450*/  @!P0 NANOSLEEP.SYNCS 0x989680 ;  /* 0x009896800000895d */ /* 0x008fea0003900000 */
[----:B------:R-:W3:Y:S02]  /*a460*/  @!P0 SYNCS.PHASECHK.TRANS64 P0, [R0+URZ+0xc8], R9 ;  /* 0x0000c809000085a7 */ /* 0x000ee400080010ff */
[----:B---3--:R-:W-:Y:S05]  /*a470*/  @!P0 BRA `(.L_x_182) ;  /* 0xfffffffc00f08947 */ /* 0x008fea000383ffff */
[----:B------:R-:W-:Y:S05]  /*a480*/  BRA `(.L_x_183) ;  /* 0xffffffa800347947 */ /* 0x000fea000383ffff */
.L_x_90:
[----:B------:R-:W-:Y:S07]  /*a490*/  MOV R0, UR21 ;  /* 0x0000001500007c02 */ /* 0x000fee0008000f00 */
.L_x_184:
[----:B--2---:R2:W3:Y:S02]  /*a4a0*/  SYNCS.PHASECHK.TRANS64.TRYWAIT P0, [R0+URZ+0xd0], R9 ;  /* 0x0000d009000075a7 */ /* 0x0044e400080011ff */
[----:B---3--:R-:W-:Y:S05]  /*a4b0*/  @!P0 NANOSLEEP.SYNCS 0x989680 ;  /* 0x009896800000895d */ /* 0x008fea0003900000 */
[----:B------:R-:W3:Y:S02]  /*a4c0*/  @!P0 SYNCS.PHASECHK.TRANS64 P0, [R0+URZ+0xd0], R9 ;  /* 0x0000d009000085a7 */ /* 0x000ee400080010ff */
[----:B---3--:R-:W-:Y:S05]  /*a4d0*/  @!P0 BRA `(.L_x_184) ;  /* 0xfffffffc00f08947 */ /* 0x008fea000383ffff */
[----:B------:R-:W-:Y:S05]  /*a4e0*/  BRA `(.L_x_185) ;  /* 0xffffffa800787947 */ /* 0x000fea000383ffff */
.L_x_91:
[----:B------:R-:W-:Y:S07]  /*a4f0*/  MOV R0, UR21 ;  /* 0x0000001500007c02 */ /* 0x000fee0008000f00 */
.L_x_186:
[----:B--2---:R2:W3:Y:S02]  /*a500*/  SYNCS.PHASECHK.TRANS64.TRYWAIT P0, [R0+URZ+0xd8], R9 ;  /* 0x0000d809000075a7 */ /* 0x0044e400080011ff */
[----:B---3--:R-:W-:Y:S05]  /*a510*/  @!P0 NANOSLEEP.SYNCS 0x989680 ;  /* 0x009896800000895d */ /* 0x008fea0003900000 */
[----:B------:R-:W3:Y:S02]  /*a520*/  @!P0 SYNCS.PHASECHK.TRANS64 P0, [R0+URZ+0xd8], R9 ;  /* 0x0000d809000085a7 */ /* 0x000ee400080010ff */
[----:B---3--:R-:W-:Y:S05]  /*a530*/  @!P0 BRA `(.L_x_186) ;  /* 0xfffffffc00f08947 */ /* 0x008fea000383ffff */
[----:B------:R-:W-:Y:S05]  /*a540*/  BRA `(.L_x_187) ;  /* 0xffffffa800b87947 */ /* 0x000fea000383ffff */
.L_x_93:
[----:B------:R-:W-:-:S07]  /*a550*/  MOV R0, UR21 ;  /* 0x0000001500007c02 */ /* 0x000fce0008000f00 */
.L_x_188:
[----:B---3--:R3:W4:Y:S02]  /*a560*/  SYNCS.PHASECHK.TRANS64.TRYWAIT P0, [R0+URZ+0xc0], R3 ;  /* 0x0000c003000075a7 */ /* 0x00872400080011ff */
[----:B----4-:R-:W-:Y:S05]  /*a570*/  @!P0 NANOSLEEP.SYNCS 0x989680 ;  /* 0x009896800000895d */ /* 0x010fea0003900000 */
[----:B------:R-:W4:Y:S02]  /*a580*/  @!P0 SYNCS.PHASECHK.TRANS64 P0, [R0+URZ+0xc0], R3 ;  /* 0x0000c003000085a7 */ /* 0x000f2400080010ff */
[----:B----4-:R-:W-:Y:S05]  /*a590*/  @!P0 BRA `(.L_x_188) ;  /* 0xfffffffc00f08947 */ /* 0x010fea000383ffff */
[----:B------:R-:W-:Y:S05]  /*a5a0*/  BRA `(.L_x_189) ;  /* 0xffffffac002c7947 */ /* 0x000fea000383ffff */
.L_x_94:
[----:B---3--:R-:W-:-:S07]  /*a5b0*/  MOV R0, UR21 ;  /* 0x0000001500007c02 */ /* 0x008fce0008000f00 */
.L_x_190:
[----:B---3--:R3:W4:Y:S02]  /*a5c0*/  SYNCS.PHASECHK.TRANS64.TRYWAIT P0, [R0+URZ+0xc8], R3 ;  /* 0x0000c803000075a7 */ /* 0x00872400080011ff */
[----:B----4-:R-:W-:Y:S05]  /*a5d0*/  @!P0 NANOSLEEP.SYNCS 0x989680 ;  /* 0x009896800000895d */ /* 0x010fea0003900000 */
[----:B------:R-:W4:Y:S02]  /*a5e0*/  @!P0 SYNCS.PHASECHK.TRANS64 P0, [R0+URZ+0xc8], R3 ;  /* 0x0000c803000085a7 */ /* 0x000f2400080010ff */
[----:B----4-:R-:W-:Y:S05]  /*a5f0*/  @!P0 BRA `(.L_x_190) ;  /* 0xfffffffc00f08947 */ /* 0x010fea000383ffff */
[----:B------:R-:W-:Y:S05]  /*a600*/  BRA `(.L_x_191) ;  /* 0xffffffac001c7947 */ /* 0x000fea000383ffff */
.L_x_95:
[----:B---3--:R-:W-:-:S07]  /*a610*/  MOV R0, UR21 ;  /* 0x0000001500007c02 */ /* 0x008fce0008000f00 */
.L_x_192:
[----:B---3--:R3:W4:Y:S02]  /*a620*/  SYNCS.PHASECHK.TRANS64.TRYWAIT P0, [R0+URZ+0xd0], R3 ;  /* 0x0000d003000075a7 */ /* 0x00872400080011ff */
[----:B----4-:R-:W-:Y:S05]  /*a630*/  @!P0 NANOSLEEP.SYNCS 0x989680 ;  /* 0x009896800000895d */ /* 0x010fea0003900000 */
[----:B------:R-:W4:Y:S02]  /*a640*/  @!P0 SYNCS.PHASECHK.TRANS64 P0, [R0+URZ+0xd0], R3 ;  /* 0x0000d003000085a7 */ /* 0x000f2400080010ff */
[----:B----4-:R-:W-:Y:S05]  /*a650*/  @!P0 BRA `(.L_x_192) ;  /* 0xfffffffc00f08947 */ /* 0x010fea000383ffff */
[----:B------:R-:W-:Y:S05]  /*a660*/  BRA `(.L_x_193) ;  /* 0xffffffac000c7947 */ /* 0x000fea000383ffff */
.L_x_97:
[----:B-1----:R1:W2:Y:S02]  /*a670*/  SYNCS.PHASECHK.TRANS64.TRYWAIT P0, [R3+URZ+0xf0], R0 ;  /* 0x0000f000030075a7 */ /* 0x0022a400080011ff */
[----:B--2---:R-:W-:Y:S05]  /*a680*/  @!P0 NANOSLEEP.SYNCS 0x989680 ;  /* 0x009896800000895d */ /* 0x004fea0003900000 */
[----:B------:R-:W2:Y:S02]  /*a690*/  @!P0 SYNCS.PHASECHK.TRANS64 P0, [R3+URZ+0xf0], R0 ;  /* 0x0000f000030085a7 */ /* 0x000ea400080010ff */
[----:B--2---:R-:W-:Y:S05]  /*a6a0*/  @!P0 BRA `(.L_x_97) ;  /* 0xfffffffc00f08947 */ /* 0x004fea000383ffff */
[----:B------:R-:W-:Y:S05]  /*a6b0*/  BRA `(.L_x_194) ;  /* 0xffffffac00dc7947 */ /* 0x000fea000383ffff */
.L_x_108:
[----:B--2---:R2:W1:Y:S02]  /*a6c0*/  SYNCS.PHASECHK.TRANS64.TRYWAIT P1, [R2+URZ+0xa0], R3 ;  /* 0x0000a003020075a7 */ /* 0x00446400080211ff */
[----:B-1----:R-:W-:Y:S05]  /*a6d0*/  @!P1 NANOSLEEP.SYNCS 0x989680 ;  /* 0x009896800000995d */ /* 0x002fea0003900000 */
[----:B------:R-:W1:Y:S02]  /*a6e0*/  @!P1 SYNCS.PHASECHK.TRANS64 P1, [R2+URZ+0xa0], R3 ;  /* 0x0000a003020095a7 */ /* 0x000e6400080210ff */
[----:B-1----:R-:W-:Y:S05]  /*a6f0*/  @!P1 BRA `(.L_x_108) ;  /* 0xfffffffc00f09947 */ /* 0x002fea000383ffff */
[----:B------:R-:W-:Y:S05]  /*a700*/  BRA `(.L_x_107) ;  /* 0xffffffbc00547947 */ /* 0x000fea000383ffff */
.L_x_110:
[----:B--2---:R2:W4:Y:S02]  /*a710*/  SYNCS.PHASECHK.TRANS64.TRYWAIT P0, [R71+URZ+0x110], R4 ;  /* 0x00011004470075a7 */ /* 0x00452400080011ff */
[----:B----4-:R-:W-:Y:S05]  /*a720*/  @!P0 NANOSLEEP.SYNCS 0x989680 ;  /* 0x009896800000895d */ /* 0x010fea0003900000 */
[----:B------:R-:W4:Y:S02]  /*a730*/  @!P0 SYNCS.PHASECHK.TRANS64 P0, [R71+URZ+0x110], R4 ;  /* 0x00011004470085a7 */ /* 0x000f2400080010ff */
[----:B----4-:R-:W-:Y:S05]  /*a740*/  @!P0 BRA `(.L_x_110) ;  /* 0xfffffffc00f08947 */ /* 0x010fea000383ffff */
[----:B------:R-:W-:Y:S05]  /*a750*/  BRA `(.L_x_109) ;  /* 0xffffffbc00a47947 */ /* 0x000fea000383ffff */
.L_x_118:
[----:B---3--:R3:W4:Y:S02]  /*a760*/  SYNCS.PHASECHK.TRANS64.TRYWAIT P0, [R112+URZ+0xa0], R3 ;  /* 0x0000a003700075a7 */ /* 0x00872400080011ff */
[----:B----4-:R-:W-:Y:S05]  /*a770*/  @!P0 NANOSLEEP.SYNCS 0x989680 ;  /* 0x009896800000895d */ /* 0x010fea0003900000 */
[----:B------:R-:W4:Y:S02]  /*a780*/  @!P0 SYNCS.PHASECHK.TRANS64 P0, [R112+URZ+0xa0], R3 ;  /* 0x0000a003700085a7 */ /* 0x000f2400080010ff */
[----:B----4-:R-:W-:Y:S05]  /*a790*/  @!P0 BRA `(.L_x_118) ;  /* 0xfffffffc00f08947 */ /* 0x010fea000383ffff */
[----:B------:R-:W-:Y:S05]  /*a7a0*/  BRA `(.L_x_117) ;  /* 0xffffffc800987947 */ /* 0x000fea000383ffff */
.L_x_126:
[----:B---3--:R3:W4:Y:S02]  /*a7b0*/  SYNCS.PHASECHK.TRANS64.TRYWAIT P0, [R112+URZ+0xa0], R5 ;  /* 0x0000a005700075a7 */ /* 0x00872400080011ff */
[----:B----4-:R-:W-:Y:S05]  /*a7c0*/  @!P0 NANOSLEEP.SYNCS 0x989680 ;  /* 0x009896800000895d */ /* 0x010fea0003900000 */
[----:B------:R-:W4:Y:S02]  /*a7d0*/  @!P0 SYNCS.PHASECHK.TRANS64 P0, [R112+URZ+0xa0], R5 ;  /* 0x0000a005700085a7 */ /* 0x000f2400080010ff */
[----:B----4-:R-:W-:Y:S05]  /*a7e0*/  @!P0 BRA `(.L_x_126) ;  /* 0xfffffffc00f08947 */ /* 0x010fea000383ffff */
[----:B------:R-:W-:Y:S05]  /*a7f0*/  BRA `(.L_x_125) ;  /* 0xffffffd400d87947 */ /* 0x000fea000383ffff */
.L_x_134:
[----:B---3--:R3:W4:Y:S02]  /*a800*/  SYNCS.PHASECHK.TRANS64.TRYWAIT P0, [R102+URZ+0xa0], R3 ;  /* 0x0000a003660075a7 */ /* 0x00872400080011ff */
[----:B----4-:R-:W-:Y:S05]  /*a810*/  @!P0 NANOSLEEP.SYNCS 0x989680 ;  /* 0x009896800000895d */ /* 0x010fea0003900000 */
[----:B------:R-:W4:Y:S02]  /*a820*/  @!P0 SYNCS.PHASECHK.TRANS64 P0, [R102+URZ+0xa0], R3 ;  /* 0x0000a003660085a7 */ /* 0x000f2400080010ff */
[----:B----4-:R-:W-:Y:S05]  /*a830*/  @!P0 BRA `(.L_x_134) ;  /* 0xfffffffc00f08947 */ /* 0x010fea000383ffff */
[----:B------:R-:W-:Y:S05]  /*a840*/  BRA `(.L_x_133) ;  /* 0xffffffe400247947 */ /* 0x000fea000383ffff */
        .weak           $__internal_0_$__cuda_sm10x_tcgen05_guardrail_trap_col_being_dealloced_not_returned_by_alloc
        .type           $__internal_0_$__cuda_sm10x_tcgen05_guardrail_trap_col_being_dealloced_not_returned_by_alloc,@function
        .size           $__internal_0_$__cuda_sm10x_tcgen05_guardrail_trap_col_being_dealloced_not_returned_by_alloc,($__internal_1_$__cuda_sm10x_tcgen05_guardrail_trap_phase_invalid_during_alloc - $__internal_0_$__cuda_sm10x_tcgen05_guardrail_trap_col_being_dealloced_not_returned_by_alloc)
$__internal_0_$__cuda_sm10x_tcgen05_guardrail_trap_col_being_dealloced_not_returned_by_alloc:
[----:B------:R-:W-:Y:S05]  /*a850*/  BPT.TRAP 0x1 ;  /* 0x000000040000795c */ /* 0x000fea0000300000 */
[----:B------:R-:W-:-:S04]  /*a860*/  HFMA2 R3, -RZ, RZ, 0, 0 ;  /* 0x00000000ff037431 */ /* 0x000fc800000001ff */
[----:B------:R-:W-:Y:S05]  /*a870*/  RET.REL.NODEC R2 `(_ZN7cutlass13device_kernelINS_4gemm6kernel13GemmUniversalIN4cute5tupleIJiiiiEEENS1_10collective13CollectiveMmaINS1_35MainloopSm100TmaUmmaWarpSpecializedILi10ELi2ELi4ENS5_IJNS4_1CILi1EEENSA_ILi2EEESB_EEEEENS5_IJNSA_ILi64EEENSA_ILi256EEESF_EEENS_12float_e4m3_tENS5_IJlSB_lEEESI_SJ_NS4_8TiledMMAINS4_8MMA_AtomIJNS4_10MMA_TraitsINS4_19SM100_MMA_F8F6F4_SSEJSI_SI_fSF_SG_NS4_17integral_constantINS4_4UMMA5MajorELSQ_0EEESR_NSO_INSP_7ScaleInELSS_0EEEST_EEEEEENS4_6LayoutINS5_IJSB_SB_SB_EEENS5_IJNSA_ILi0EEESY_SY_EEEEENS5_IJNS4_10UnderscoreES11_S11_EEEEENS4_23SM90_TMA_LOAD_MULTICASTENS4_14ComposedLayoutINS4_7SwizzleILi2ELi4ELi3EEENS4_18smem_ptr_flag_bitsILi8EEENSW_INS5_IJNSA_ILi8EEESF_EEENS5_IJSF_SB_EEEEEEEvNS4_8identityENS4_13SM90_TMA_LOADES1E_vS1F_EENS_8epilogue10collective18CollectiveEpilogueINS1I_23Sm100TmaWarpSpecializedILi4ELi2ELi32ELb0ELb0EEEJSH_NS5_IJNSW_ISF_SB_EES1N_EEESI_SJ_SI_SJ_NS1I_6fusion15FusionCallbacksIS1M_NS1P_17LinearCombinationISI_fSI_fLNS_15FloatRoundStyleE2EEESH_S1O_JEEENS4_5SM1004TMEM4LOAD26SM100_TMEM_LOAD_16dp32b32xES1G_S1E_NS4_39AutoVectorizingCopyWithAssumedAlignmentILi128EEENS4_14SM90_TMA_STOREES1E_S20_S20_EEEvvEEEEvNT_6ParamsE) ;  /* 0xffffff5402e07950 */ /* 0x000fea0003c3ffff */
        .weak           $__internal_1_$__cuda_sm10x_tcgen05_guardrail_trap_phase_invalid_during_alloc
        .type           $__internal_1_$__cuda_sm10x_tcgen05_guardrail_trap_phase_invalid_during_alloc,@function
        .size           $__internal_1_$__cuda_sm10x_tcgen05_guardrail_trap_phase_invalid_during_alloc,($__internal_2_$__cuda_sm10x_tcgen05_guardrail_trap_unallocated_columns_being_dealloced - $__internal_1_$__cuda_sm10x_tcgen05_guardrail_trap_phase_invalid_during_alloc)
$__internal_1_$__cuda_sm10x_tcgen05_guardrail_trap_phase_invalid_during_alloc:
[----:B------:R-:W-:Y:S05]  /*a880*/  BPT.TRAP 0x1 ;  /* 0x000000040000795c */ /* 0x000fea0000300000 */
[----:B------:R-:W-:-:S04]  /*a890*/  MOV R5, 0x0 ;  /* 0x0000000000057802 */ /* 0x000fc80000000f00 */
[----:B------:R-:W-:Y:S05]  /*a8a0*/  RET.REL.NODEC R4 `(_ZN7cutlass13device_kernelINS_4gemm6kernel13GemmUniversalIN4cute5tupleIJiiiiEEENS1_10collective13CollectiveMmaINS1_35MainloopSm100TmaUmmaWarpSpecializedILi10ELi2ELi4ENS5_IJNS4_1CILi1EEENSA_ILi2EEESB_EEEEENS5_IJNSA_ILi64EEENSA_ILi256EEESF_EEENS_12float_e4m3_tENS5_IJlSB_lEEESI_SJ_NS4_8TiledMMAINS4_8MMA_AtomIJNS4_10MMA_TraitsINS4_19SM100_MMA_F8F6F4_SSEJSI_SI_fSF_SG_NS4_17integral_constantINS4_4UMMA5MajorELSQ_0EEESR_NSO_INSP_7ScaleInELSS_0EEEST_EEEEEENS4_6LayoutINS5_IJSB_SB_SB_EEENS5_IJNSA_ILi0EEESY_SY_EEEEENS5_IJNS4_10UnderscoreES11_S11_EEEEENS4_23SM90_TMA_LOAD_MULTICASTENS4_14ComposedLayoutINS4_7SwizzleILi2ELi4ELi3EEENS4_18smem_ptr_flag_bitsILi8EEENSW_INS5_IJNSA_ILi8EEESF_EEENS5_IJSF_SB_EEEEEEEvNS4_8identityENS4_13SM90_TMA_LOADES1E_vS1F_EENS_8epilogue10collective18CollectiveEpilogueINS1I_23Sm100TmaWarpSpecializedILi4ELi2ELi32ELb0ELb0EEEJSH_NS5_IJNSW_ISF_SB_EES1N_EEESI_SJ_SI_SJ_NS1I_6fusion15FusionCallbacksIS1M_NS1P_17LinearCombinationISI_fSI_fLNS_15FloatRoundStyleE2EEESH_S1O_JEEENS4_5SM1004TMEM4LOAD26SM100_TMEM_LOAD_16dp32b32xES1G_S1E_NS4_39AutoVectorizingCopyWithAssumedAlignmentILi128EEENS4_14SM90_TMA_STOREES1E_S20_S20_EEEvvEEEEvNT_6ParamsE) ;  /* 0xffffff5404d47950 */ /* 0x000fea0003c3ffff */
        .weak           $__internal_2_$__cuda_sm10x_tcgen05_guardrail_trap_unallocated_columns_being_dealloced
        .type           $__internal_2_$__cuda_sm10x_tcgen05_guardrail_trap_unallocated_columns_being_dealloced,@function
        .size           $__internal_2_$__cuda_sm10x_tcgen05_guardrail_trap_unallocated_columns_being_dealloced,(.L_x_196 - $__internal_2_$__cuda_sm10x_tcgen05_guardrail_trap_unallocated_columns_being_dealloced)
$__internal_2_$__cuda_sm10x_tcgen05_guardrail_trap_unallocated_columns_being_dealloced:
[----:B------:R-:W-:Y:S05]  /*a8b0*/  BPT.TRAP 0x1 ;  /* 0x000000040000795c */ /* 0x000fea0000300000 */
[----:B------:R-:W-:-:S04]  /*a8c0*/  HFMA2 R3, -RZ, RZ, 0, 0 ;  /* 0x00000000ff037431 */ /* 0x000fc800000001ff */
[----:B------:R-:W-:Y:S05]  /*a8d0*/  RET.REL.NODEC R2 `(_ZN7cutlass13device_kernelINS_4gemm6kernel13GemmUniversalIN4cute5tupleIJiiiiEEENS1_10collective13CollectiveMmaINS1_35MainloopSm100TmaUmmaWarpSpecializedILi10ELi2ELi4ENS5_IJNS4_1CILi1EEENSA_ILi2EEESB_EEEEENS5_IJNSA_ILi64EEENSA_ILi256EEESF_EEENS_12float_e4m3_tENS5_IJlSB_lEEESI_SJ_NS4_8TiledMMAINS4_8MMA_AtomIJNS4_10MMA_TraitsINS4_19SM100_MMA_F8F6F4_SSEJSI_SI_fSF_SG_NS4_17integral_constantINS4_4UMMA5MajorELSQ_0EEESR_NSO_INSP_7ScaleInELSS_0EEEST_EEEEEENS4_6LayoutINS5_IJSB_SB_SB_EEENS5_IJNSA_ILi0EEESY_SY_EEEEENS5_IJNS4_10UnderscoreES11_S11_EEEEENS4_23SM90_TMA_LOAD_MULTICASTENS4_14ComposedLayoutINS4_7SwizzleILi2ELi4ELi3EEENS4_18smem_ptr_flag_bitsILi8EEENSW_INS5_IJNSA_ILi8EEESF_EEENS5_IJSF_SB_EEEEEEEvNS4_8identityENS4_13SM90_TMA_LOADES1E_vS1F_EENS_8epilogue10collective18CollectiveEpilogueINS1I_23Sm100TmaWarpSpecializedILi4ELi2ELi32ELb0ELb0EEEJSH_NS5_IJNSW_ISF_SB_EES1N_EEESI_SJ_SI_SJ_NS1I_6fusion15FusionCallbacksIS1M_NS1P_17LinearCombinationISI_fSI_fLNS_15FloatRoundStyleE2EEESH_S1O_JEEENS4_5SM1004TMEM4LOAD26SM100_TMEM_LOAD_16dp32b32xES1G_S1E_NS4_39AutoVectorizingCopyWithAssumedAlignmentILi128EEENS4_14SM90_TMA_STOREES1E_S20_S20_EEEvvEEEEvNT_6ParamsE) ;  /* 0xffffff5402c87950 */ /* 0x000fea0003c3ffff */
.L_x_195:
[----:B------:R-:W-:-:S00]  /*a8e0*/  BRA `(.L_x_195) ;  /* 0xfffffffc00fc7947 */ /* 0x000fc0000383ffff */
[----:B------:R-:W-:-:S00]  /*a8f0*/  NOP ;  /* 0x0000000000007918 */ /* 0x000fc00000000000 */
        /* <DEDUP_REMOVED lines=8> */
.L_x_196:


//--------------------- .nv.global.init           --------------------------
	.section	.nv.global.init,"aw",@progbits
.nv.global.init:
	.type		$str$27,@object
	.size		$str$27,($str$28 - $str$27)
$str$27:
        /*0000*/ 	.byte	0x28, 0x61, 0x64, 0x64, 0x72, 0x65, 0x73, 0x73, 0x20, 0x26, 0x20, 0x6d, 0x61, 0x73, 0x6b, 0x29
        /*0010*/ 	.byte	0x20, 0x3d, 0x3d, 0x20, 0x30, 0x00
	.type		$str$28,@object
	.size		$str$28,($str$26 - $str$28)
$str$28:
        /*0016*/ 	.byte	0x2f, 0x74, 0x6d, 0x70, 0x2f, 0x63, 0x75, 0x74, 0x6c, 0x61, 0x73, 0x73, 0x5f, 0x73, 0x77, 0x65
        /*0026*/ 	.byte	0x65, 0x70, 0x5f, 0x73, 0x72, 0x63, 0x2f, 0x69, 0x6e, 0x63, 0x6c, 0x75, 0x64, 0x65, 0x2f, 0x63
        /*0036*/ 	.byte	0x75, 0x74, 0x65, 0x2f, 0x70, 0x6f, 0x69, 0x6e, 0x74, 0x65, 0x72, 0x5f, 0x66, 0x6c, 0x61, 0x67
        /*0046*/ 	.byte	0x67, 0x65, 0x64, 0x2e, 0x68, 0x70, 0x70, 0x00
	.type		$str$26,@object
	.size		$str$26,($str$25 - $str$26)
$str$26:
        /*004e*/ 	.byte	0x2f, 0x74, 0x6d, 0x70, 0x2f, 0x63, 0x75, 0x74, 0x6c, 0x61, 0x73, 0x73, 0x5f, 0x73, 0x77, 0x65
        /*005e*/ 	.byte	0x65, 0x70, 0x5f, 0x73, 0x72, 0x63, 0x2f, 0x69, 0x6e, 0x63, 0x6c, 0x75, 0x64, 0x65, 0x2f, 0x63
        /*006e*/ 	.byte	0x75, 0x74, 0x65, 0x2f, 0x61, 0x74, 0x6f, 0x6d, 0x2f, 0x63, 0x6f, 0x70, 0x79, 0x5f, 0x74, 0x72
        /*007e*/ 	.byte	0x61, 0x69, 0x74, 0x73, 0x5f, 0x73, 0x6d, 0x31, 0x30, 0x30, 0x2e, 0x68, 0x70, 0x70, 0x00
	.type		$str$25,@object
	.size		$str$25,(__unnamed_1 - $str$25)
$str$25:
        /*008d*/ 	.byte	0x28, 0x28, 0x75, 0x69, 0x6e, 0x74, 0x33, 0x32, 0x5f, 0x74, 0x28, 0x74, 0x68, 0x72, 0x65, 0x61
        /*009d*/ 	.byte	0x64, 0x49, 0x64, 0x78, 0x2e, 0x78, 0x29, 0x20, 0x2f, 0x20, 0x33, 0x32, 0x29, 0x20, 0x25, 0x20
        /*00ad*/ 	.byte	0x34, 0x29, 0x20, 0x3d, 0x3d, 0x20, 0x28, 0x28, 0x28, 0x74, 0x6d, 0x65, 0x6d, 0x5f, 0x61, 0x64
        /*00bd*/ 	.byte	0x64, 0x72, 0x20, 0x3e, 0x3e, 0x20, 0x31, 0x36, 0x29, 0x20, 0x2f, 0x20, 0x33, 0x32, 0x29, 0x20
        /*00cd*/ 	.byte	0x25, 0x20, 0x34, 0x29, 0x00
	.type		__unnamed_1,@object
	.size		__unnamed_1,(__unnamed_2 - __unnamed_1)
__unnamed_1:
        /*00d2*/ 	.byte	0x61, 0x75, 0x74, 0x6f, 0x20, 0x63, 0x75, 0x74, 0x65, 0x3a, 0x3a, 0x61, 0x73, 0x5f, 0x70, 0x6f
        /* <DEDUP_REMOVED lines=24> */
        /*0262*/ 	.byte	0x3c, 0x34, 0x30, 0x39, 0x36, 0x3e, 0x3e, 0x3e, 0x3e, 0x5d, 0x00
	.type		__unnamed_2,@object
	.size		__unnamed_2,(__unnamed_3 - __unnamed_2)
__unnamed_2:
        /* <DEDUP_REMOVED lines=26> */
	.type		__unnamed_3,@object
	.size		__unnamed_3,(.L_3 - __unnamed_3)
__unnamed_3:
        /* <DEDUP_REMOVED lines=40> */
        /*0688*/ 	.byte	0x74, 0x65, 0x3a, 0x3a, 0x43, 0x3c, 0x30, 0x3e, 0x3e, 0x3e, 0x3e, 0x5d, 0x00
.L_3:


//--------------------- .nv.shared._ZN7cutlass13device_kernelINS_4gemm6kernel13GemmUniversalIN4cute5tupleIJiiiiEEENS1_10collective13CollectiveMmaINS1_35MainloopSm100TmaUmmaWarpSpecializedILi10ELi2ELi4ENS5_IJNS4_1CILi1EEENSA_ILi2EEESB_EEEEENS5_IJNSA_ILi64EEENSA_ILi256EEESF_EEENS_12float_e4m3_tENS5_IJlSB_lEEESI_SJ_NS4_8TiledMMAINS4_8MMA_AtomIJNS4_10MMA_TraitsINS4_19SM100_MMA_F8F6F4_SSEJSI_SI_fSF_SG_NS4_17integral_constantINS4_4UMMA5MajorELSQ_0EEESR_NSO_INSP_7ScaleInELSS_0EEEST_EEEEEENS4_6LayoutINS5_IJSB_SB_SB_EEENS5_IJNSA_ILi0EEESY_SY_EEEEENS5_IJNS4_10UnderscoreES11_S11_EEEEENS4_23SM90_TMA_LOAD_MULTICASTENS4_14ComposedLayoutINS4_7SwizzleILi2ELi4ELi3EEENS4_18smem_ptr_flag_bitsILi8EEENSW_INS5_IJNSA_ILi8EEESF_EEENS5_IJSF_SB_EEEEEEEvNS4_8identityENS4_13SM90_TMA_LOADES1E_vS1F_EENS_8epilogue10collective18CollectiveEpilogueINS1I_23Sm100TmaWarpSpecializedILi4ELi2ELi32ELb0ELb0EEEJSH_NS5_IJNSW_ISF_SB_EES1N_EEESI_SJ_SI_SJ_NS1I_6fusion15FusionCallbacksIS1M_NS1P_17LinearCombinationISI_fSI_fLNS_15FloatRoundStyleE2EEESH_S1O_JEEENS4_5SM1004TMEM4LOAD26SM100_TMEM_LOAD_16dp32b32xES1G_S1E_NS4_39AutoVectorizingCopyWithAssumedAlignmentILi128EEENS4_14SM90_TMA_STOREES1E_S20_S20_EEEvvEEEEvNT_6ParamsE --------------------------
	.section	.nv.shared._ZN7cutlass13device_kernelINS_4gemm6kernel13GemmUniversalIN4cute5tupleIJiiiiEEENS1_10collective13CollectiveMmaINS1_35MainloopSm100TmaUmmaWarpSpecializedILi10ELi2ELi4ENS5_IJNS4_1CILi1EEENSA_ILi2EEESB_EEEEENS5_IJNSA_ILi64EEENSA_ILi256EEESF_EEENS_12float_e4m3_tENS5_IJlSB_lEEESI_SJ_NS4_8TiledMMAINS4_8MMA_AtomIJNS4_10MMA_TraitsINS4_19SM100_MMA_F8F6F4_SSEJSI_SI_fSF_SG_NS4_17integral_constantINS4_4UMMA5MajorELSQ_0EEESR_NSO_INSP_7ScaleInELSS_0EEEST_EEEEEENS4_6LayoutINS5_IJSB_SB_SB_EEENS5_IJNSA_ILi0EEESY_SY_EEEEENS5_IJNS4_10UnderscoreES11_S11_EEEEENS4_23SM90_TMA_LOAD_MULTICASTENS4_14ComposedLayoutINS4_7SwizzleILi2ELi4ELi3EEENS4_18smem_ptr_flag_bitsILi8EEENSW_INS5_IJNSA_ILi8EEESF_EEENS5_IJSF_SB_EEEEEEEvNS4_8identityENS4_13SM90_TMA_LOADES1E_vS1F_EENS_8epilogue10collective18CollectiveEpilogueINS1I_23Sm100TmaWarpSpecializedILi4ELi2ELi32ELb0ELb0EEEJSH_NS5_IJNSW_ISF_SB_EES1N_EEESI_SJ_SI_SJ_NS1I_6fusion15FusionCallbacksIS1M_NS1P_17LinearCombinationISI_fSI_fLNS_15FloatRoundStyleE2EEESH_S1O_JEEENS4_5SM1004TMEM4LOAD26SM100_TMEM_LOAD_16dp32b32xES1G_S1E_NS4_39AutoVectorizingCopyWithAssumedAlignmentILi128EEENS4_14SM90_TMA_STOREES1E_S20_S20_EEEvvEEEEvNT_6ParamsE,"aw",@nobits
	.sectionflags	@""
	.align	16
	.zero		1024


//--------------------- .nv.shared.reserved.0     --------------------------
	.section	.nv.shared.reserved.0,"aw",@nobits
	.weak		__nv_reservedSMEM_offset_0_alias
	.size		__nv_reservedSMEM_offset_0_alias, 0, 64
	.other		__nv_reservedSMEM_offset_0_alias,@"STO_CUDA_RESERVED_SHARED STV_DEFAULT"
__nv_reservedSMEM_offset_0_alias:
	.zero		0
.nv.shared.reserved.0:
	.zero		64
	.weak		__nv_reservedSMEM_tcgen05_partition
	.type		__nv_reservedSMEM_tcgen05_partition,@object
	.size		__nv_reservedSMEM_tcgen05_partition,(.L_0 - __nv_reservedSMEM_tcgen05_partition)
__nv_reservedSMEM_tcgen05_partition:
	.zero		32
.L_0:


//--------------------- .nv.global                --------------------------
	.section	.nv.global,"aw",@nobits
.nv.global:
	.type		_ZN39_INTERNAL_b5935b00_4_k_cu_86943c6b_76014cute1_E,@object
	.size		_ZN39_INTERNAL_b5935b00_4_k_cu_86943c6b_76014cute1_E,(_ZN39_INTERNAL_b5935b00_4_k_cu_86943c6b_76014cuda3std3__45__cpo6cbeginE - _ZN39_INTERNAL_b5935b00_4_k_cu_86943c6b_76014cute1_E)
_ZN39_INTERNAL_b5935b00_4_k_cu_86943c6b_76014cute1_E:
	.zero		1
	.type		_ZN39_INTERNAL_b5935b00_4_k_cu_86943c6b_76014cuda3std3__45__cpo6cbeginE,@object
	.size		_ZN39_INTERNAL_b5935b00_4_k_cu_86943c6b_76014cuda3std3__45__cpo6cbeginE,(_ZN39_INTERNAL_b5935b00_4_k_cu_86943c6b_76014cuda3std3__48in_placeE - _ZN39_INTERNAL_b5935b00_4_k_cu_86943c6b_76014cuda3std3__45__cpo6cbeginE)
_ZN39_INTERNAL_b5935b00_4_k_cu_86943c6b_76014cuda3std3__45__cpo6cbeginE:
	.zero		1
	.type		_ZN39_INTERNAL_b5935b00_4_k_cu_86943c6b_76014cuda3std3__48in_placeE,@object
	.size		_ZN39_INTERNAL_b5935b00_4_k_cu_86943c6b_76014cuda3std3__48in_placeE,(_ZN39_INTERNAL_b5935b00_4_k_cu_86943c6b_76014cuda3std6ranges3__45__cpo9iter_moveE - _ZN39_INTERNAL_b5935b00_4_k_cu_86943c6b_76014cuda3std3__48in_placeE)
_ZN39_INTERNAL_b5935b00_4_k_cu_86943c6b_76014cuda3std3__48in_placeE:
	.zero		1
	.type		_ZN39_INTERNAL_b5935b00_4_k_cu_86943c6b_76014cuda3std6ranges3__45__cpo9iter_moveE,@object
	.size		_ZN39_INTERNAL_b5935b00_4_k_cu_86943c6b_76014cuda3std6ranges3__45__cpo9iter_moveE,(_ZN39_INTERNAL_b5935b00_4_k_cu_86943c6b_76014cuda3std3__45__cpo5beginE - _ZN39_INTERNAL_b5935b00_4_k_cu_86943c6b_76014cuda3std6ranges3__45__cpo9iter_moveE)
_ZN39_INTERNAL_b5935b00_4_k_cu_86943c6b_76014cuda3std6ranges3__45__cpo9iter_moveE:
	.zero		1
	.type		_ZN39_INTERNAL_b5935b00_4_k_cu_86943c6b_76014cuda3std3__45__cpo5beginE,@object
	.size		_ZN39_INTERNAL_b5935b00_4_k_cu_86943c6b_76014cuda3std3__45__cpo5beginE,(_ZN39_INTERNAL_b5935b00_4_k_cu_86943c6b_76014cuda3std3__441_GLOBAL__N__b5935b00_4_k_cu_86943c6b_76016ignoreE - _ZN39_INTERNAL_b5935b00_4_k_cu_86943c6b_76014cuda3std3__45__cpo5beginE)
_ZN39_INTERNAL_b5935b00_4_k_cu_86943c6b_76014cuda3std3__45__cpo5beginE:
	.zero		1
	.type		_ZN39_INTERNAL_b5935b00_4_k_cu_86943c6b_76014cuda3std3__441_GLOBAL__N__b5935b00_4_k_cu_86943c6b_76016ignoreE,@object
	.size		_ZN39_INTERNAL_b5935b00_4_k_cu_86943c6b_76014cuda3std3__441_GLOBAL__N__b5935b00_4_k_cu_86943c6b_76016ignoreE,(_ZN39_INTERNAL_b5935b00_4_k_cu_86943c6b_76014cute7productE - _ZN39_INTERNAL_b5935b00_4_k_cu_86943c6b_76014cuda3std3__441_GLOBAL__N__b5935b00_4_k_cu_86943c6b_76016ignoreE)
_ZN39_INTERNAL_b5935b00_4_k_cu_86943c6b_76014cuda3std3__441_GLOBAL__N__b5935b00_4_k_cu_86943c6b_76016ignoreE:
	.zero		1
	.type		_ZN39_INTERNAL_b5935b00_4_k_cu_86943c6b_76014cute7productE,@object
	.size		_ZN39_INTERNAL_b5935b00_4_k_cu_86943c6b_76014cute7productE,(_ZN39_INTERNAL_b5935b00_4_k_cu_86943c6b_76014cuda3std3__45__cpo3endE - _ZN39_INTERNAL_b5935b00_4_k_cu_86943c6b_76014cute7productE)
_ZN39_INTERNAL_b5935b00_4_k_cu_86943c6b_76014cute7productE:
	.zero		1
	.type		_ZN39_INTERNAL_b5935b00_4_k_cu_86943c6b_76014cuda3std3__45__cpo3endE,@object
	.size		_ZN39_INTERNAL_b5935b00_4_k_cu_86943c6b_76014cuda3std3__45__cpo3endE,(_ZN39_INTERNAL_b5935b00_4_k_cu_86943c6b_76014cuda3std3__419piecewise_constructE - _ZN39_INTERNAL_b5935b00_4_k_cu_86943c6b_76014cuda3std3__45__cpo3endE)
_ZN39_INTERNAL_b5935b00_4_k_cu_86943c6b_76014cuda3std3__45__cpo3endE:
	.zero		1
	.type		_ZN39_INTERNAL_b5935b00_4_k_cu_86943c6b_76014cuda3std3__419piecewise_constructE,@object
	.size		_ZN39_INTERNAL_b5935b00_4_k_cu_86943c6b_76014cuda3std3__419piecewise_constructE,(_ZN39_INTERNAL_b5935b00_4_k_cu_86943c6b_76014cuda3std3__45__cpo4cendE - _ZN39_INTERNAL_b5935b00_4_k_cu_86943c6b_76014cuda3std3__419piecewise_constructE)
_ZN39_INTERNAL_b5935b00_4_k_cu_86943c6b_76014cuda3std3__419piecewise_constructE:
	.zero		1
	.type		_ZN39_INTERNAL_b5935b00_4_k_cu_86943c6b_76014cuda3std3__45__cpo4cendE,@object
	.size		_ZN39_INTERNAL_b5935b00_4_k_cu_86943c6b_76014cuda3std3__45__cpo4cendE,(_ZN39_INTERNAL_b5935b00_4_k_cu_86943c6b_76014cuda3std6ranges3__45__cpo4swapE - _ZN39_INTERNAL_b5935b00_4_k_cu_86943c6b_76014cuda3std3__45__cpo4cendE)
_ZN39_INTERNAL_b5935b00_4_k_cu_86943c6b_76014cuda3std3__45__cpo4cendE:
	.zero		1
	.type		_ZN39_INTERNAL_b5935b00_4_k_cu_86943c6b_76014cuda3std6ranges3__45__cpo4swapE,@object
	.size		_ZN39_INTERNAL_b5935b00_4_k_cu_86943c6b_76014cuda3std6ranges3__45__cpo4swapE,(.L_11 - _ZN39_INTERNAL_b5935b00_4_k_cu_86943c6b_76014cuda3std6ranges3__45__cpo4swapE)
_ZN39_INTERNAL_b5935b00_4_k_cu_86943c6b_76014cuda3std6ranges3__45__cpo4swapE:
	.zero		1
.L_11:


//--------------------- .nv.constant0._ZN7cutlass13device_kernelINS_4gemm6kernel13GemmUniversalIN4cute5tupleIJiiiiEEENS1_10collective13CollectiveMmaINS1_35MainloopSm100TmaUmmaWarpSpecializedILi10ELi2ELi4ENS5_IJNS4_1CILi1EEENSA_ILi2EEESB_EEEEENS5_IJNSA_ILi64EEENSA_ILi256EEESF_EEENS_12float_e4m3_tENS5_IJlSB_lEEESI_SJ_NS4_8TiledMMAINS4_8MMA_AtomIJNS4_10MMA_TraitsINS4_19SM100_MMA_F8F6F4_SSEJSI_SI_fSF_SG_NS4_17integral_constantINS4_4UMMA5MajorELSQ_0EEESR_NSO_INSP_7ScaleInELSS_0EEEST_EEEEEENS4_6LayoutINS5_IJSB_SB_SB_EEENS5_IJNSA_ILi0EEESY_SY_EEEEENS5_IJNS4_10UnderscoreES11_S11_EEEEENS4_23SM90_TMA_LOAD_MULTICASTENS4_14ComposedLayoutINS4_7SwizzleILi2ELi4ELi3EEENS4_18smem_ptr_flag_bitsILi8EEENSW_INS5_IJNSA_ILi8EEESF_EEENS5_IJSF_SB_EEEEEEEvNS4_8identityENS4_13SM90_TMA_LOADES1E_vS1F_EENS_8epilogue10collective18CollectiveEpilogueINS1I_23Sm100TmaWarpSpecializedILi4ELi2ELi32ELb0ELb0EEEJSH_NS5_IJNSW_ISF_SB_EES1N_EEESI_SJ_SI_SJ_NS1I_6fusion15FusionCallbacksIS1M_NS1P_17LinearCombinationISI_fSI_fLNS_15FloatRoundStyleE2EEESH_S1O_JEEENS4_5SM1004TMEM4LOAD26SM100_TMEM_LOAD_16dp32b32xES1G_S1E_NS4_39AutoVectorizingCopyWithAssumedAlignmentILi128EEENS4_14SM90_TMA_STOREES1E_S20_S20_EEEvvEEEEvNT_6ParamsE --------------------------
	.section	.nv.constant0._ZN7cutlass13device_kernelINS_4gemm6kernel13GemmUniversalIN4cute5tupleIJiiiiEEENS1_10collective13CollectiveMmaINS1_35MainloopSm100TmaUmmaWarpSpecializedILi10ELi2ELi4ENS5_IJNS4_1CILi1EEENSA_ILi2EEESB_EEEEENS5_IJNSA_ILi64EEENSA_ILi256EEESF_EEENS_12float_e4m3_tENS5_IJlSB_lEEESI_SJ_NS4_8TiledMMAINS4_8MMA_AtomIJNS4_10MMA_TraitsINS4_19SM100_MMA_F8F6F4_SSEJSI_SI_fSF_SG_NS4_17integral_constantINS4_4UMMA5MajorELSQ_0EEESR_NSO_INSP_7ScaleInELSS_0EEEST_EEEEEENS4_6LayoutINS5_IJSB_SB_SB_EEENS5_IJNSA_ILi0EEESY_SY_EEEEENS5_IJNS4_10UnderscoreES11_S11_EEEEENS4_23SM90_TMA_LOAD_MULTICASTENS4_14ComposedLayoutINS4_7SwizzleILi2ELi4ELi3EEENS4_18smem_ptr_flag_bitsILi8EEENSW_INS5_IJNSA_ILi8EEESF_EEENS5_IJSF_SB_EEEEEEEvNS4_8identityENS4_13SM90_TMA_LOADES1E_vS1F_EENS_8epilogue10collective18CollectiveEpilogueINS1I_23Sm100TmaWarpSpecializedILi4ELi2ELi32ELb0ELb0EEEJSH_NS5_IJNSW_ISF_SB_EES1N_EEESI_SJ_SI_SJ_NS1I_6fusion15FusionCallbacksIS1M_NS1P_17LinearCombinationISI_fSI_fLNS_15FloatRoundStyleE2EEESH_S1O_JEEENS4_5SM1004TMEM4LOAD26SM100_TMEM_LOAD_16dp32b32xES1G_S1E_NS4_39AutoVectorizingCopyWithAssumedAlignmentILi128EEENS4_14SM90_TMA_STOREES1E_S20_S20_EEEvvEEEEvNT_6ParamsE,"a",@progbits
	.sectionflags	@""
	.align	4
.nv.constant0._ZN7cutlass13device_kernelINS_4gemm6kernel13GemmUniversalIN4cute5tupleIJiiiiEEENS1_10collective13CollectiveMmaINS1_35MainloopSm100TmaUmmaWarpSpecializedILi10ELi2ELi4ENS5_IJNS4_1CILi1EEENSA_ILi2EEESB_EEEEENS5_IJNSA_ILi64EEENSA_ILi256EEESF_EEENS_12float_e4m3_tENS5_IJlSB_lEEESI_SJ_NS4_8TiledMMAINS4_8MMA_AtomIJNS4_10MMA_TraitsINS4_19SM100_MMA_F8F6F4_SSEJSI_SI_fSF_SG_NS4_17integral_constantINS4_4UMMA5MajorELSQ_0EEESR_NSO_INSP_7ScaleInELSS_0EEEST_EEEEEENS4_6LayoutINS5_IJSB_SB_SB_EEENS5_IJNSA_ILi0EEESY_SY_EEEEENS5_IJNS4_10UnderscoreES11_S11_EEEEENS4_23SM90_TMA_LOAD_MULTICASTENS4_14ComposedLayoutINS4_7SwizzleILi2ELi4ELi3EEENS4_18smem_ptr_flag_bitsILi8EEENSW_INS5_IJNSA_ILi8EEESF_EEENS5_IJSF_SB_EEEEEEEvNS4_8identityENS4_13SM90_TMA_LOADES1E_vS1F_EENS_8epilogue10collective18CollectiveEpilogueINS1I_23Sm100TmaWarpSpecializedILi4ELi2ELi32ELb0ELb0EEEJSH_NS5_IJNSW_ISF_SB_EES1N_EEESI_SJ_SI_SJ_NS1I_6fusion15FusionCallbacksIS1M_NS1P_17LinearCombinationISI_fSI_fLNS_15FloatRoundStyleE2EEESH_S1O_JEEENS4_5SM1004TMEM4LOAD26SM100_TMEM_LOAD_16dp32b32xES1G_S1E_NS4_39AutoVectorizingCopyWithAssumedAlignmentILi128EEENS4_14SM90_TMA_STOREES1E_S20_S20_EEEvvEEEEvNT_6ParamsE:
	.zero		2944


//--------------------- SYMBOLS --------------------------

	.type		.nv.reservedSmem.offset0,@object
	.size		.nv.reservedSmem.offset0,0x4
	.type		.nv.reservedSmem.cap,@object
	.size		.nv.reservedSmem.cap,0x4
	.type		__assertfail,@function
